//
// Generated by NVIDIA NVVM Compiler
//
// Compiler Build ID: CL-36424714
// Cuda compilation tools, release 13.0, V13.0.88
// Based on NVVM 20.0.0
//

.version 9.0
.target sm_100
.address_size 64

	// .globl	_Z24encode_rows_cubic_kernelPiiii
.const .align 4 .b8 d_G[600];

.visible .entry _Z24encode_rows_cubic_kernelPiiii(
	.param .u64 .ptr .align 1 _Z24encode_rows_cubic_kernelPiiii_param_0,
	.param .u32 _Z24encode_rows_cubic_kernelPiiii_param_1,
	.param .u32 _Z24encode_rows_cubic_kernelPiiii_param_2,
	.param .u32 _Z24encode_rows_cubic_kernelPiiii_param_3
)
{
	.local .align 8 .b8 	__local_depot0[40];
	.reg .b64 	%SP;
	.reg .b64 	%SPL;
	.reg .pred 	%p<25>;
	.reg .b32 	%r<223>;
	.reg .b64 	%rd<104>;

	mov.u64 	%SPL, __local_depot0;
	ld.param.u64 	%rd10, [_Z24encode_rows_cubic_kernelPiiii_param_0];
	ld.param.u32 	%r53, [_Z24encode_rows_cubic_kernelPiiii_param_1];
	ld.param.u32 	%r54, [_Z24encode_rows_cubic_kernelPiiii_param_2];
	ld.param.u32 	%r55, [_Z24encode_rows_cubic_kernelPiiii_param_3];
	cvta.to.global.u64 	%rd1, %rd10;
	add.u64 	%rd2, %SPL, 0;
	mov.u32 	%r1, %ctaid.z;
	mov.u32 	%r2, %ctaid.y;
	mov.u32 	%r56, %ctaid.x;
	mov.u32 	%r57, %ntid.x;
	mov.u32 	%r58, %tid.x;
	mad.lo.s32 	%r3, %r56, %r57, %r58;
	setp.ge.s32 	%p1, %r1, %r55;
	setp.ge.s32 	%p2, %r2, %r54;
	or.pred  	%p3, %p2, %p1;
	setp.ge.s32 	%p4, %r3, %r54;
	or.pred  	%p5, %p4, %p3;
	@%p5 bra 	$L__BB0_29;
	mul.lo.s32 	%r60, %r53, %r1;
	mul.lo.s32 	%r61, %r60, %r53;
	mul.lo.s32 	%r4, %r53, %r2;
	mad.lo.s32 	%r5, %r61, %r53, %r3;
	add.s32 	%r62, %r54, -1;
	and.b32  	%r6, %r54, 15;
	setp.lt.u32 	%p6, %r62, 15;
	mov.b32 	%r203, 0;
	@%p6 bra 	$L__BB0_4;
	and.b32  	%r203, %r54, -16;
	mov.b32 	%r222, 0;
	mul.wide.s32 	%rd16, %r53, 4;
$L__BB0_3:
	.pragma "nounroll";
	add.s32 	%r64, %r222, %r4;
	mad.lo.s32 	%r65, %r64, %r53, %r5;
	mul.wide.s32 	%rd12, %r65, 4;
	add.s64 	%rd13, %rd1, %rd12;
	ld.global.u32 	%r66, [%rd13];
	mul.wide.u32 	%rd14, %r222, 4;
	add.s64 	%rd15, %rd2, %rd14;
	add.s64 	%rd17, %rd13, %rd16;
	ld.global.u32 	%r67, [%rd17];
	st.local.v2.u32 	[%rd15], {%r66, %r67};
	add.s64 	%rd18, %rd17, %rd16;
	ld.global.u32 	%r68, [%rd18];
	add.s64 	%rd19, %rd18, %rd16;
	ld.global.u32 	%r69, [%rd19];
	st.local.v2.u32 	[%rd15+8], {%r68, %r69};
	add.s64 	%rd20, %rd19, %rd16;
	ld.global.u32 	%r70, [%rd20];
	add.s64 	%rd21, %rd20, %rd16;
	ld.global.u32 	%r71, [%rd21];
	st.local.v2.u32 	[%rd15+16], {%r70, %r71};
	add.s64 	%rd22, %rd21, %rd16;
	ld.global.u32 	%r72, [%rd22];
	add.s64 	%rd23, %rd22, %rd16;
	ld.global.u32 	%r73, [%rd23];
	st.local.v2.u32 	[%rd15+24], {%r72, %r73};
	add.s64 	%rd24, %rd23, %rd16;
	ld.global.u32 	%r74, [%rd24];
	add.s64 	%rd25, %rd24, %rd16;
	ld.global.u32 	%r75, [%rd25];
	st.local.v2.u32 	[%rd15+32], {%r74, %r75};
	add.s64 	%rd26, %rd25, %rd16;
	ld.global.u32 	%r76, [%rd26];
	add.s64 	%rd27, %rd26, %rd16;
	ld.global.u32 	%r77, [%rd27];
	st.local.v2.u32 	[%rd15+40], {%r76, %r77};
	add.s64 	%rd28, %rd27, %rd16;
	ld.global.u32 	%r78, [%rd28];
	add.s64 	%rd29, %rd28, %rd16;
	ld.global.u32 	%r79, [%rd29];
	st.local.v2.u32 	[%rd15+48], {%r78, %r79};
	add.s64 	%rd30, %rd29, %rd16;
	ld.global.u32 	%r80, [%rd30];
	add.s64 	%rd31, %rd30, %rd16;
	ld.global.u32 	%r81, [%rd31];
	st.local.v2.u32 	[%rd15+56], {%r80, %r81};
	add.s32 	%r222, %r222, 16;
	setp.eq.s32 	%p7, %r222, %r203;
	@%p7 bra 	$L__BB0_4;
	bra.uni 	$L__BB0_3;
$L__BB0_4:
	setp.eq.s32 	%p8, %r6, 0;
	@%p8 bra 	$L__BB0_13;
	and.b32  	%r9, %r54, 7;
	setp.lt.u32 	%p9, %r6, 8;
	@%p9 bra 	$L__BB0_7;
	add.s32 	%r82, %r203, %r4;
	mad.lo.s32 	%r83, %r82, %r53, %r5;
	mul.wide.s32 	%rd32, %r83, 4;
	add.s64 	%rd33, %rd1, %rd32;
	ld.global.u32 	%r84, [%rd33];
	mul.wide.u32 	%rd34, %r203, 4;
	add.s64 	%rd35, %rd2, %rd34;
	st.local.u32 	[%rd35], %r84;
	mul.wide.s32 	%rd36, %r53, 4;
	add.s64 	%rd37, %rd33, %rd36;
	ld.global.u32 	%r85, [%rd37];
	st.local.u32 	[%rd35+4], %r85;
	add.s64 	%rd38, %rd37, %rd36;
	ld.global.u32 	%r86, [%rd38];
	st.local.u32 	[%rd35+8], %r86;
	add.s64 	%rd39, %rd38, %rd36;
	ld.global.u32 	%r87, [%rd39];
	st.local.u32 	[%rd35+12], %r87;
	add.s64 	%rd40, %rd39, %rd36;
	ld.global.u32 	%r88, [%rd40];
	st.local.u32 	[%rd35+16], %r88;
	add.s64 	%rd41, %rd40, %rd36;
	ld.global.u32 	%r89, [%rd41];
	st.local.u32 	[%rd35+20], %r89;
	add.s64 	%rd42, %rd41, %rd36;
	ld.global.u32 	%r90, [%rd42];
	st.local.u32 	[%rd35+24], %r90;
	add.s64 	%rd43, %rd42, %rd36;
	ld.global.u32 	%r91, [%rd43];
	st.local.u32 	[%rd35+28], %r91;
	add.s32 	%r203, %r203, 8;
$L__BB0_7:
	setp.eq.s32 	%p10, %r9, 0;
	@%p10 bra 	$L__BB0_13;
	and.b32  	%r12, %r54, 3;
	setp.lt.u32 	%p11, %r9, 4;
	@%p11 bra 	$L__BB0_10;
	add.s32 	%r92, %r203, %r4;
	mad.lo.s32 	%r93, %r92, %r53, %r5;
	mul.wide.s32 	%rd44, %r93, 4;
	add.s64 	%rd45, %rd1, %rd44;
	ld.global.u32 	%r94, [%rd45];
	mul.wide.u32 	%rd46, %r203, 4;
	add.s64 	%rd47, %rd2, %rd46;
	st.local.u32 	[%rd47], %r94;
	mul.wide.s32 	%rd48, %r53, 4;
	add.s64 	%rd49, %rd45, %rd48;
	ld.global.u32 	%r95, [%rd49];
	st.local.u32 	[%rd47+4], %r95;
	add.s64 	%rd50, %rd49, %rd48;
	ld.global.u32 	%r96, [%rd50];
	st.local.u32 	[%rd47+8], %r96;
	add.s64 	%rd51, %rd50, %rd48;
	ld.global.u32 	%r97, [%rd51];
	st.local.u32 	[%rd47+12], %r97;
	add.s32 	%r203, %r203, 4;
$L__BB0_10:
	setp.eq.s32 	%p12, %r12, 0;
	@%p12 bra 	$L__BB0_13;
	mov.b32 	%r207, 0;
$L__BB0_12:
	.pragma "nounroll";
	add.s32 	%r99, %r203, %r4;
	mad.lo.s32 	%r100, %r99, %r53, %r5;
	mul.wide.s32 	%rd52, %r100, 4;
	add.s64 	%rd53, %rd1, %rd52;
	ld.global.u32 	%r101, [%rd53];
	mul.wide.u32 	%rd54, %r203, 4;
	add.s64 	%rd55, %rd2, %rd54;
	st.local.u32 	[%rd55], %r101;
	add.s32 	%r203, %r203, 1;
	add.s32 	%r207, %r207, 1;
	setp.ne.s32 	%p13, %r207, %r12;
	@%p13 bra 	$L__BB0_12;
$L__BB0_13:
	setp.ge.s32 	%p14, %r54, %r53;
	@%p14 bra 	$L__BB0_29;
	add.s32 	%r19, %r6, -1;
	and.b32  	%r20, %r54, 7;
	add.s32 	%r21, %r20, -1;
	and.b32  	%r22, %r54, 2147483632;
	and.b32  	%r23, %r54, 3;
	neg.s32 	%r24, %r22;
	shl.b32 	%r25, %r53, 4;
	add.s64 	%rd3, %rd2, 32;
	mov.u64 	%rd99, d_G;
	mul.wide.s32 	%rd8, %r53, 4;
	mov.u32 	%r208, %r54;
$L__BB0_15:
	setp.lt.u32 	%p15, %r54, 16;
	mov.b32 	%r216, 0;
	mov.u32 	%r221, %r216;
	@%p15 bra 	$L__BB0_18;
	mov.b32 	%r221, 0;
	mov.u64 	%rd103, %rd3;
	mov.u32 	%r209, %r208;
	mov.u32 	%r210, %r24;
$L__BB0_17:
	.pragma "nounroll";
	ld.local.v2.u32 	{%r105, %r106}, [%rd103+-32];
	mul.wide.s32 	%rd56, %r209, 4;
	mov.u64 	%rd57, d_G;
	add.s64 	%rd58, %rd57, %rd56;
	ld.const.u32 	%r107, [%rd58];
	mad.lo.s32 	%r108, %r107, %r105, %r221;
	mul.wide.s32 	%rd59, %r53, 4;
	add.s64 	%rd60, %rd58, %rd59;
	ld.const.u32 	%r109, [%rd60];
	mad.lo.s32 	%r110, %r109, %r106, %r108;
	ld.local.v2.u32 	{%r111, %r112}, [%rd103+-24];
	add.s64 	%rd61, %rd60, %rd59;
	ld.const.u32 	%r113, [%rd61];
	mad.lo.s32 	%r114, %r113, %r111, %r110;
	add.s64 	%rd62, %rd61, %rd59;
	ld.const.u32 	%r115, [%rd62];
	mad.lo.s32 	%r116, %r115, %r112, %r114;
	ld.local.v2.u32 	{%r117, %r118}, [%rd103+-16];
	add.s64 	%rd63, %rd62, %rd59;
	ld.const.u32 	%r119, [%rd63];
	mad.lo.s32 	%r120, %r119, %r117, %r116;
	add.s64 	%rd64, %rd63, %rd59;
	ld.const.u32 	%r121, [%rd64];
	mad.lo.s32 	%r122, %r121, %r118, %r120;
	ld.local.v2.u32 	{%r123, %r124}, [%rd103+-8];
	add.s64 	%rd65, %rd64, %rd59;
	ld.const.u32 	%r125, [%rd65];
	mad.lo.s32 	%r126, %r125, %r123, %r122;
	add.s64 	%rd66, %rd65, %rd59;
	ld.const.u32 	%r127, [%rd66];
	mad.lo.s32 	%r128, %r127, %r124, %r126;
	ld.local.v2.u32 	{%r129, %r130}, [%rd103];
	add.s64 	%rd67, %rd66, %rd59;
	ld.const.u32 	%r131, [%rd67];
	mad.lo.s32 	%r132, %r131, %r129, %r128;
	add.s64 	%rd68, %rd67, %rd59;
	ld.const.u32 	%r133, [%rd68];
	mad.lo.s32 	%r134, %r133, %r130, %r132;
	ld.local.v2.u32 	{%r135, %r136}, [%rd103+8];
	add.s64 	%rd69, %rd68, %rd59;
	ld.const.u32 	%r137, [%rd69];
	mad.lo.s32 	%r138, %r137, %r135, %r134;
	add.s64 	%rd70, %rd69, %rd59;
	ld.const.u32 	%r139, [%rd70];
	mad.lo.s32 	%r140, %r139, %r136, %r138;
	ld.local.v2.u32 	{%r141, %r142}, [%rd103+16];
	add.s64 	%rd71, %rd70, %rd59;
	ld.const.u32 	%r143, [%rd71];
	mad.lo.s32 	%r144, %r143, %r141, %r140;
	add.s64 	%rd72, %rd71, %rd59;
	ld.const.u32 	%r145, [%rd72];
	mad.lo.s32 	%r146, %r145, %r142, %r144;
	ld.local.v2.u32 	{%r147, %r148}, [%rd103+24];
	add.s64 	%rd73, %rd72, %rd59;
	ld.const.u32 	%r149, [%rd73];
	mad.lo.s32 	%r150, %r149, %r147, %r146;
	add.s64 	%rd74, %rd73, %rd59;
	ld.const.u32 	%r151, [%rd74];
	mad.lo.s32 	%r221, %r151, %r148, %r150;
	add.s32 	%r210, %r210, 16;
	add.s32 	%r209, %r209, %r25;
	add.s64 	%rd103, %rd103, 64;
	setp.ne.s32 	%p16, %r210, 0;
	mov.u32 	%r216, %r22;
	@%p16 bra 	$L__BB0_17;
$L__BB0_18:
	setp.eq.s32 	%p17, %r6, 0;
	@%p17 bra 	$L__BB0_28;
	setp.lt.u32 	%p18, %r19, 7;
	@%p18 bra 	$L__BB0_21;
	mul.wide.u32 	%rd75, %r216, 4;
	add.s64 	%rd76, %rd2, %rd75;
	ld.local.u32 	%r153, [%rd76];
	mad.lo.s32 	%r154, %r216, %r53, %r208;
	mul.wide.s32 	%rd77, %r154, 4;
	mov.u64 	%rd78, d_G;
	add.s64 	%rd79, %rd78, %rd77;
	ld.const.u32 	%r155, [%rd79];
	mad.lo.s32 	%r156, %r155, %r153, %r221;
	ld.local.u32 	%r157, [%rd76+4];
	mul.wide.s32 	%rd80, %r53, 4;
	add.s64 	%rd81, %rd79, %rd80;
	ld.const.u32 	%r158, [%rd81];
	mad.lo.s32 	%r159, %r158, %r157, %r156;
	ld.local.u32 	%r160, [%rd76+8];
	add.s64 	%rd82, %rd81, %rd80;
	ld.const.u32 	%r161, [%rd82];
	mad.lo.s32 	%r162, %r161, %r160, %r159;
	ld.local.u32 	%r163, [%rd76+12];
	add.s64 	%rd83, %rd82, %rd80;
	ld.const.u32 	%r164, [%rd83];
	mad.lo.s32 	%r165, %r164, %r163, %r162;
	ld.local.u32 	%r166, [%rd76+16];
	add.s64 	%rd84, %rd83, %rd80;
	ld.const.u32 	%r167, [%rd84];
	mad.lo.s32 	%r168, %r167, %r166, %r165;
	ld.local.u32 	%r169, [%rd76+20];
	add.s64 	%rd85, %rd84, %rd80;
	ld.const.u32 	%r170, [%rd85];
	mad.lo.s32 	%r171, %r170, %r169, %r168;
	ld.local.u32 	%r172, [%rd76+24];
	add.s64 	%rd86, %rd85, %rd80;
	ld.const.u32 	%r173, [%rd86];
	mad.lo.s32 	%r174, %r173, %r172, %r171;
	ld.local.u32 	%r175, [%rd76+28];
	add.s64 	%rd87, %rd86, %rd80;
	ld.const.u32 	%r176, [%rd87];
	mad.lo.s32 	%r221, %r176, %r175, %r174;
	add.s32 	%r216, %r216, 8;
$L__BB0_21:
	setp.eq.s32 	%p19, %r20, 0;
	@%p19 bra 	$L__BB0_28;
	setp.lt.u32 	%p20, %r21, 3;
	@%p20 bra 	$L__BB0_24;
	mul.wide.u32 	%rd88, %r216, 4;
	add.s64 	%rd89, %rd2, %rd88;
	ld.local.u32 	%r178, [%rd89];
	mad.lo.s32 	%r179, %r216, %r53, %r208;
	mul.wide.s32 	%rd90, %r179, 4;
	mov.u64 	%rd91, d_G;
	add.s64 	%rd92, %rd91, %rd90;
	ld.const.u32 	%r180, [%rd92];
	mad.lo.s32 	%r181, %r180, %r178, %r221;
	ld.local.u32 	%r182, [%rd89+4];
	mul.wide.s32 	%rd93, %r53, 4;
	add.s64 	%rd94, %rd92, %rd93;
	ld.const.u32 	%r183, [%rd94];
	mad.lo.s32 	%r184, %r183, %r182, %r181;
	ld.local.u32 	%r185, [%rd89+8];
	add.s64 	%rd95, %rd94, %rd93;
	ld.const.u32 	%r186, [%rd95];
	mad.lo.s32 	%r187, %r186, %r185, %r184;
	ld.local.u32 	%r188, [%rd89+12];
	add.s64 	%rd96, %rd95, %rd93;
	ld.const.u32 	%r189, [%rd96];
	mad.lo.s32 	%r221, %r189, %r188, %r187;
	add.s32 	%r216, %r216, 4;
$L__BB0_24:
	setp.eq.s32 	%p21, %r23, 0;
	@%p21 bra 	$L__BB0_28;
	setp.eq.s32 	%p22, %r23, 1;
	mul.wide.u32 	%rd97, %r216, 4;
	add.s64 	%rd6, %rd2, %rd97;
	ld.local.u32 	%r190, [%rd6];
	mad.lo.s32 	%r191, %r216, %r53, %r208;
	mul.wide.s32 	%rd98, %r191, 4;
	add.s64 	%rd7, %rd99, %rd98;
	ld.const.u32 	%r192, [%rd7];
	mad.lo.s32 	%r221, %r192, %r190, %r221;
	@%p22 bra 	$L__BB0_28;
	setp.eq.s32 	%p23, %r23, 2;
	ld.local.u32 	%r193, [%rd6+4];
	add.s64 	%rd9, %rd7, %rd8;
	ld.const.u32 	%r194, [%rd9];
	mad.lo.s32 	%r221, %r194, %r193, %r221;
	@%p23 bra 	$L__BB0_28;
	ld.local.u32 	%r195, [%rd6+8];
	add.s64 	%rd100, %rd9, %rd8;
	ld.const.u32 	%r196, [%rd100];
	mad.lo.s32 	%r221, %r196, %r195, %r221;
$L__BB0_28:
	shr.u32 	%r197, %r221, 31;
	add.s32 	%r198, %r221, %r197;
	and.b32  	%r199, %r198, -2;
	sub.s32 	%r200, %r221, %r199;
	add.s32 	%r201, %r208, %r4;
	mad.lo.s32 	%r202, %r201, %r53, %r5;
	mul.wide.s32 	%rd101, %r202, 4;
	add.s64 	%rd102, %rd1, %rd101;
	st.global.u32 	[%rd102], %r200;
	add.s32 	%r208, %r208, 1;
	setp.eq.s32 	%p24, %r208, %r53;
	@%p24 bra 	$L__BB0_29;
	bra.uni 	$L__BB0_15;
$L__BB0_29:
	ret;

}
	// .globl	_Z27encode_columns_cubic_kernelPiiii
.visible .entry _Z27encode_columns_cubic_kernelPiiii(
	.param .u64 .ptr .align 1 _Z27encode_columns_cubic_kernelPiiii_param_0,
	.param .u32 _Z27encode_columns_cubic_kernelPiiii_param_1,
	.param .u32 _Z27encode_columns_cubic_kernelPiiii_param_2,
	.param .u32 _Z27encode_columns_cubic_kernelPiiii_param_3
)
{
	.local .align 8 .b8 	__local_depot1[40];
	.reg .b64 	%SP;
	.reg .b64 	%SPL;
	.reg .pred 	%p<25>;
	.reg .b32 	%r<219>;
	.reg .b64 	%rd<76>;

	mov.u64 	%SPL, __local_depot1;
	ld.param.u64 	%rd10, [_Z27encode_columns_cubic_kernelPiiii_param_0];
	ld.param.u32 	%r52, [_Z27encode_columns_cubic_kernelPiiii_param_1];
	ld.param.u32 	%r53, [_Z27encode_columns_cubic_kernelPiiii_param_2];
	ld.param.u32 	%r54, [_Z27encode_columns_cubic_kernelPiiii_param_3];
	cvta.to.global.u64 	%rd1, %rd10;
	add.u64 	%rd2, %SPL, 0;
	mov.u32 	%r1, %ctaid.z;
	mov.u32 	%r2, %ctaid.y;
	mov.u32 	%r55, %ctaid.x;
	mov.u32 	%r56, %ntid.x;
	mov.u32 	%r57, %tid.x;
	mad.lo.s32 	%r3, %r55, %r56, %r57;
	setp.ge.s32 	%p1, %r1, %r54;
	setp.ge.s32 	%p2, %r2, %r53;
	or.pred  	%p3, %p2, %p1;
	setp.ge.s32 	%p4, %r3, %r52;
	or.pred  	%p5, %p4, %p3;
	@%p5 bra 	$L__BB1_29;
	mul.lo.s32 	%r59, %r52, %r1;
	mul.lo.s32 	%r60, %r59, %r52;
	mul.lo.s32 	%r61, %r60, %r52;
	mad.lo.s32 	%r62, %r52, %r2, %r3;
	mad.lo.s32 	%r4, %r62, %r52, %r61;
	add.s32 	%r63, %r53, -1;
	and.b32  	%r5, %r53, 15;
	setp.lt.u32 	%p6, %r63, 15;
	mov.b32 	%r199, 0;
	@%p6 bra 	$L__BB1_4;
	and.b32  	%r199, %r53, -16;
	mov.b32 	%r218, 0;
$L__BB1_3:
	.pragma "nounroll";
	add.s32 	%r65, %r4, %r218;
	mul.wide.s32 	%rd12, %r65, 4;
	add.s64 	%rd13, %rd1, %rd12;
	ld.global.u32 	%r66, [%rd13];
	mul.wide.u32 	%rd14, %r218, 4;
	add.s64 	%rd15, %rd2, %rd14;
	ld.global.u32 	%r67, [%rd13+4];
	st.local.v2.u32 	[%rd15], {%r66, %r67};
	ld.global.u32 	%r68, [%rd13+8];
	ld.global.u32 	%r69, [%rd13+12];
	st.local.v2.u32 	[%rd15+8], {%r68, %r69};
	ld.global.u32 	%r70, [%rd13+16];
	ld.global.u32 	%r71, [%rd13+20];
	st.local.v2.u32 	[%rd15+16], {%r70, %r71};
	ld.global.u32 	%r72, [%rd13+24];
	ld.global.u32 	%r73, [%rd13+28];
	st.local.v2.u32 	[%rd15+24], {%r72, %r73};
	ld.global.u32 	%r74, [%rd13+32];
	ld.global.u32 	%r75, [%rd13+36];
	st.local.v2.u32 	[%rd15+32], {%r74, %r75};
	ld.global.u32 	%r76, [%rd13+40];
	ld.global.u32 	%r77, [%rd13+44];
	st.local.v2.u32 	[%rd15+40], {%r76, %r77};
	ld.global.u32 	%r78, [%rd13+48];
	ld.global.u32 	%r79, [%rd13+52];
	st.local.v2.u32 	[%rd15+48], {%r78, %r79};
	ld.global.u32 	%r80, [%rd13+56];
	ld.global.u32 	%r81, [%rd13+60];
	st.local.v2.u32 	[%rd15+56], {%r80, %r81};
	add.s32 	%r218, %r218, 16;
	setp.eq.s32 	%p7, %r218, %r199;
	@%p7 bra 	$L__BB1_4;
	bra.uni 	$L__BB1_3;
$L__BB1_4:
	setp.eq.s32 	%p8, %r5, 0;
	@%p8 bra 	$L__BB1_13;
	and.b32  	%r8, %r53, 7;
	setp.lt.u32 	%p9, %r5, 8;
	@%p9 bra 	$L__BB1_7;
	add.s32 	%r82, %r4, %r199;
	mul.wide.s32 	%rd16, %r82, 4;
	add.s64 	%rd17, %rd1, %rd16;
	ld.global.u32 	%r83, [%rd17];
	mul.wide.u32 	%rd18, %r199, 4;
	add.s64 	%rd19, %rd2, %rd18;
	st.local.u32 	[%rd19], %r83;
	ld.global.u32 	%r84, [%rd17+4];
	st.local.u32 	[%rd19+4], %r84;
	ld.global.u32 	%r85, [%rd17+8];
	st.local.u32 	[%rd19+8], %r85;
	ld.global.u32 	%r86, [%rd17+12];
	st.local.u32 	[%rd19+12], %r86;
	ld.global.u32 	%r87, [%rd17+16];
	st.local.u32 	[%rd19+16], %r87;
	ld.global.u32 	%r88, [%rd17+20];
	st.local.u32 	[%rd19+20], %r88;
	ld.global.u32 	%r89, [%rd17+24];
	st.local.u32 	[%rd19+24], %r89;
	ld.global.u32 	%r90, [%rd17+28];
	st.local.u32 	[%rd19+28], %r90;
	add.s32 	%r199, %r199, 8;
$L__BB1_7:
	setp.eq.s32 	%p10, %r8, 0;
	@%p10 bra 	$L__BB1_13;
	and.b32  	%r11, %r53, 3;
	setp.lt.u32 	%p11, %r8, 4;
	@%p11 bra 	$L__BB1_10;
	add.s32 	%r91, %r4, %r199;
	mul.wide.s32 	%rd20, %r91, 4;
	add.s64 	%rd21, %rd1, %rd20;
	ld.global.u32 	%r92, [%rd21];
	mul.wide.u32 	%rd22, %r199, 4;
	add.s64 	%rd23, %rd2, %rd22;
	st.local.u32 	[%rd23], %r92;
	ld.global.u32 	%r93, [%rd21+4];
	st.local.u32 	[%rd23+4], %r93;
	ld.global.u32 	%r94, [%rd21+8];
	st.local.u32 	[%rd23+8], %r94;
	ld.global.u32 	%r95, [%rd21+12];
	st.local.u32 	[%rd23+12], %r95;
	add.s32 	%r199, %r199, 4;
$L__BB1_10:
	setp.eq.s32 	%p12, %r11, 0;
	@%p12 bra 	$L__BB1_13;
	mov.b32 	%r203, 0;
$L__BB1_12:
	.pragma "nounroll";
	add.s32 	%r97, %r4, %r199;
	mul.wide.s32 	%rd24, %r97, 4;
	add.s64 	%rd25, %rd1, %rd24;
	ld.global.u32 	%r98, [%rd25];
	mul.wide.u32 	%rd26, %r199, 4;
	add.s64 	%rd27, %rd2, %rd26;
	st.local.u32 	[%rd27], %r98;
	add.s32 	%r199, %r199, 1;
	add.s32 	%r203, %r203, 1;
	setp.ne.s32 	%p13, %r203, %r11;
	@%p13 bra 	$L__BB1_12;
$L__BB1_13:
	setp.ge.s32 	%p14, %r53, %r52;
	@%p14 bra 	$L__BB1_29;
	add.s32 	%r18, %r5, -1;
	and.b32  	%r19, %r53, 7;
	add.s32 	%r20, %r19, -1;
	and.b32  	%r21, %r53, 2147483632;
	and.b32  	%r22, %r53, 3;
	neg.s32 	%r23, %r21;
	shl.b32 	%r24, %r52, 4;
	add.s64 	%rd3, %rd2, 32;
	mov.u64 	%rd71, d_G;
	mul.wide.s32 	%rd8, %r52, 4;
	mov.u32 	%r204, %r53;
$L__BB1_15:
	setp.lt.u32 	%p15, %r53, 16;
	mov.b32 	%r212, 0;
	mov.u32 	%r217, %r212;
	@%p15 bra 	$L__BB1_18;
	mov.b32 	%r217, 0;
	mov.u64 	%rd75, %rd3;
	mov.u32 	%r205, %r204;
	mov.u32 	%r206, %r23;
$L__BB1_17:
	.pragma "nounroll";
	ld.local.v2.u32 	{%r102, %r103}, [%rd75+-32];
	mul.wide.s32 	%rd28, %r205, 4;
	mov.u64 	%rd29, d_G;
	add.s64 	%rd30, %rd29, %rd28;
	ld.const.u32 	%r104, [%rd30];
	mad.lo.s32 	%r105, %r104, %r102, %r217;
	mul.wide.s32 	%rd31, %r52, 4;
	add.s64 	%rd32, %rd30, %rd31;
	ld.const.u32 	%r106, [%rd32];
	mad.lo.s32 	%r107, %r106, %r103, %r105;
	ld.local.v2.u32 	{%r108, %r109}, [%rd75+-24];
	add.s64 	%rd33, %rd32, %rd31;
	ld.const.u32 	%r110, [%rd33];
	mad.lo.s32 	%r111, %r110, %r108, %r107;
	add.s64 	%rd34, %rd33, %rd31;
	ld.const.u32 	%r112, [%rd34];
	mad.lo.s32 	%r113, %r112, %r109, %r111;
	ld.local.v2.u32 	{%r114, %r115}, [%rd75+-16];
	add.s64 	%rd35, %rd34, %rd31;
	ld.const.u32 	%r116, [%rd35];
	mad.lo.s32 	%r117, %r116, %r114, %r113;
	add.s64 	%rd36, %rd35, %rd31;
	ld.const.u32 	%r118, [%rd36];
	mad.lo.s32 	%r119, %r118, %r115, %r117;
	ld.local.v2.u32 	{%r120, %r121}, [%rd75+-8];
	add.s64 	%rd37, %rd36, %rd31;
	ld.const.u32 	%r122, [%rd37];
	mad.lo.s32 	%r123, %r122, %r120, %r119;
	add.s64 	%rd38, %rd37, %rd31;
	ld.const.u32 	%r124, [%rd38];
	mad.lo.s32 	%r125, %r124, %r121, %r123;
	ld.local.v2.u32 	{%r126, %r127}, [%rd75];
	add.s64 	%rd39, %rd38, %rd31;
	ld.const.u32 	%r128, [%rd39];
	mad.lo.s32 	%r129, %r128, %r126, %r125;
	add.s64 	%rd40, %rd39, %rd31;
	ld.const.u32 	%r130, [%rd40];
	mad.lo.s32 	%r131, %r130, %r127, %r129;
	ld.local.v2.u32 	{%r132, %r133}, [%rd75+8];
	add.s64 	%rd41, %rd40, %rd31;
	ld.const.u32 	%r134, [%rd41];
	mad.lo.s32 	%r135, %r134, %r132, %r131;
	add.s64 	%rd42, %rd41, %rd31;
	ld.const.u32 	%r136, [%rd42];
	mad.lo.s32 	%r137, %r136, %r133, %r135;
	ld.local.v2.u32 	{%r138, %r139}, [%rd75+16];
	add.s64 	%rd43, %rd42, %rd31;
	ld.const.u32 	%r140, [%rd43];
	mad.lo.s32 	%r141, %r140, %r138, %r137;
	add.s64 	%rd44, %rd43, %rd31;
	ld.const.u32 	%r142, [%rd44];
	mad.lo.s32 	%r143, %r142, %r139, %r141;
	ld.local.v2.u32 	{%r144, %r145}, [%rd75+24];
	add.s64 	%rd45, %rd44, %rd31;
	ld.const.u32 	%r146, [%rd45];
	mad.lo.s32 	%r147, %r146, %r144, %r143;
	add.s64 	%rd46, %rd45, %rd31;
	ld.const.u32 	%r148, [%rd46];
	mad.lo.s32 	%r217, %r148, %r145, %r147;
	add.s32 	%r206, %r206, 16;
	add.s32 	%r205, %r205, %r24;
	add.s64 	%rd75, %rd75, 64;
	setp.ne.s32 	%p16, %r206, 0;
	mov.u32 	%r212, %r21;
	@%p16 bra 	$L__BB1_17;
$L__BB1_18:
	setp.eq.s32 	%p17, %r5, 0;
	@%p17 bra 	$L__BB1_28;
	setp.lt.u32 	%p18, %r18, 7;
	@%p18 bra 	$L__BB1_21;
	mul.wide.u32 	%rd47, %r212, 4;
	add.s64 	%rd48, %rd2, %rd47;
	ld.local.u32 	%r150, [%rd48];
	mad.lo.s32 	%r151, %r212, %r52, %r204;
	mul.wide.s32 	%rd49, %r151, 4;
	mov.u64 	%rd50, d_G;
	add.s64 	%rd51, %rd50, %rd49;
	ld.const.u32 	%r152, [%rd51];
	mad.lo.s32 	%r153, %r152, %r150, %r217;
	ld.local.u32 	%r154, [%rd48+4];
	mul.wide.s32 	%rd52, %r52, 4;
	add.s64 	%rd53, %rd51, %rd52;
	ld.const.u32 	%r155, [%rd53];
	mad.lo.s32 	%r156, %r155, %r154, %r153;
	ld.local.u32 	%r157, [%rd48+8];
	add.s64 	%rd54, %rd53, %rd52;
	ld.const.u32 	%r158, [%rd54];
	mad.lo.s32 	%r159, %r158, %r157, %r156;
	ld.local.u32 	%r160, [%rd48+12];
	add.s64 	%rd55, %rd54, %rd52;
	ld.const.u32 	%r161, [%rd55];
	mad.lo.s32 	%r162, %r161, %r160, %r159;
	ld.local.u32 	%r163, [%rd48+16];
	add.s64 	%rd56, %rd55, %rd52;
	ld.const.u32 	%r164, [%rd56];
	mad.lo.s32 	%r165, %r164, %r163, %r162;
	ld.local.u32 	%r166, [%rd48+20];
	add.s64 	%rd57, %rd56, %rd52;
	ld.const.u32 	%r167, [%rd57];
	mad.lo.s32 	%r168, %r167, %r166, %r165;
	ld.local.u32 	%r169, [%rd48+24];
	add.s64 	%rd58, %rd57, %rd52;
	ld.const.u32 	%r170, [%rd58];
	mad.lo.s32 	%r171, %r170, %r169, %r168;
	ld.local.u32 	%r172, [%rd48+28];
	add.s64 	%rd59, %rd58, %rd52;
	ld.const.u32 	%r173, [%rd59];
	mad.lo.s32 	%r217, %r173, %r172, %r171;
	add.s32 	%r212, %r212, 8;
$L__BB1_21:
	setp.eq.s32 	%p19, %r19, 0;
	@%p19 bra 	$L__BB1_28;
	setp.lt.u32 	%p20, %r20, 3;
	@%p20 bra 	$L__BB1_24;
	mul.wide.u32 	%rd60, %r212, 4;
	add.s64 	%rd61, %rd2, %rd60;
	ld.local.u32 	%r175, [%rd61];
	mad.lo.s32 	%r176, %r212, %r52, %r204;
	mul.wide.s32 	%rd62, %r176, 4;
	mov.u64 	%rd63, d_G;
	add.s64 	%rd64, %rd63, %rd62;
	ld.const.u32 	%r177, [%rd64];
	mad.lo.s32 	%r178, %r177, %r175, %r217;
	ld.local.u32 	%r179, [%rd61+4];
	mul.wide.s32 	%rd65, %r52, 4;
	add.s64 	%rd66, %rd64, %rd65;
	ld.const.u32 	%r180, [%rd66];
	mad.lo.s32 	%r181, %r180, %r179, %r178;
	ld.local.u32 	%r182, [%rd61+8];
	add.s64 	%rd67, %rd66, %rd65;
	ld.const.u32 	%r183, [%rd67];
	mad.lo.s32 	%r184, %r183, %r182, %r181;
	ld.local.u32 	%r185, [%rd61+12];
	add.s64 	%rd68, %rd67, %rd65;
	ld.const.u32 	%r186, [%rd68];
	mad.lo.s32 	%r217, %r186, %r185, %r184;
	add.s32 	%r212, %r212, 4;
$L__BB1_24:
	setp.eq.s32 	%p21, %r22, 0;
	@%p21 bra 	$L__BB1_28;
	setp.eq.s32 	%p22, %r22, 1;
	mul.wide.u32 	%rd69, %r212, 4;
	add.s64 	%rd6, %rd2, %rd69;
	ld.local.u32 	%r187, [%rd6];
	mad.lo.s32 	%r188, %r212, %r52, %r204;
	mul.wide.s32 	%rd70, %r188, 4;
	add.s64 	%rd7, %rd71, %rd70;
	ld.const.u32 	%r189, [%rd7];
	mad.lo.s32 	%r217, %r189, %r187, %r217;
	@%p22 bra 	$L__BB1_28;
	setp.eq.s32 	%p23, %r22, 2;
	ld.local.u32 	%r190, [%rd6+4];
	add.s64 	%rd9, %rd7, %rd8;
	ld.const.u32 	%r191, [%rd9];
	mad.lo.s32 	%r217, %r191, %r190, %r217;
	@%p23 bra 	$L__BB1_28;
	ld.local.u32 	%r192, [%rd6+8];
	add.s64 	%rd72, %rd9, %rd8;
	ld.const.u32 	%r193, [%rd72];
	mad.lo.s32 	%r217, %r193, %r192, %r217;
$L__BB1_28:
	shr.u32 	%r194, %r217, 31;
	add.s32 	%r195, %r217, %r194;
	and.b32  	%r196, %r195, -2;
	sub.s32 	%r197, %r217, %r196;
	add.s32 	%r198, %r4, %r204;
	mul.wide.s32 	%rd73, %r198, 4;
	add.s64 	%rd74, %rd1, %rd73;
	st.global.u32 	[%rd74], %r197;
	add.s32 	%r204, %r204, 1;
	setp.eq.s32 	%p24, %r204, %r52;
	@%p24 bra 	$L__BB1_29;
	bra.uni 	$L__BB1_15;
$L__BB1_29:
	ret;

}
	// .globl	_Z26encode_slices_cubic_kernelPiiii
.visible .entry _Z26encode_slices_cubic_kernelPiiii(
	.param .u64 .ptr .align 1 _Z26encode_slices_cubic_kernelPiiii_param_0,
	.param .u32 _Z26encode_slices_cubic_kernelPiiii_param_1,
	.param .u32 _Z26encode_slices_cubic_kernelPiiii_param_2,
	.param .u32 _Z26encode_slices_cubic_kernelPiiii_param_3
)
{
	.local .align 8 .b8 	__local_depot2[40];
	.reg .b64 	%SP;
	.reg .b64 	%SPL;
	.reg .pred 	%p<35>;
	.reg .b32 	%r<329>;
	.reg .b64 	%rd<156>;

	mov.u64 	%SPL, __local_depot2;
	ld.param.u64 	%rd10, [_Z26encode_slices_cubic_kernelPiiii_param_0];
	ld.param.u32 	%r68, [_Z26encode_slices_cubic_kernelPiiii_param_1];
	ld.param.u32 	%r326, [_Z26encode_slices_cubic_kernelPiiii_param_2];
	ld.param.u32 	%r70, [_Z26encode_slices_cubic_kernelPiiii_param_3];
	cvta.to.global.u64 	%rd1, %rd10;
	add.u64 	%rd2, %SPL, 0;
	mov.u32 	%r1, %ctaid.z;
	mov.u32 	%r2, %ctaid.y;
	mov.u32 	%r71, %ctaid.x;
	mov.u32 	%r72, %ntid.x;
	mov.u32 	%r73, %tid.x;
	mad.lo.s32 	%r3, %r71, %r72, %r73;
	setp.ge.s32 	%p1, %r1, %r70;
	setp.ge.s32 	%p2, %r2, %r68;
	or.pred  	%p3, %p2, %p1;
	setp.ge.s32 	%p4, %r3, %r68;
	or.pred  	%p5, %p4, %p3;
	@%p5 bra 	$L__BB2_42;
	mul.lo.s32 	%r74, %r68, %r1;
	mul.lo.s32 	%r75, %r74, %r68;
	mul.lo.s32 	%r4, %r75, %r68;
	setp.lt.s32 	%p6, %r326, 1;
	@%p6 bra 	$L__BB2_14;
	add.s32 	%r5, %r4, %r2;
	and.b32  	%r6, %r326, 15;
	setp.lt.u32 	%p7, %r326, 16;
	mov.b32 	%r304, 0;
	@%p7 bra 	$L__BB2_5;
	and.b32  	%r304, %r326, 2147483632;
	mov.b32 	%r323, 0;
$L__BB2_4:
	.pragma "nounroll";
	mad.lo.s32 	%r78, %r323, %r68, %r3;
	mad.lo.s32 	%r79, %r78, %r68, %r5;
	mul.wide.s32 	%rd12, %r79, 4;
	add.s64 	%rd13, %rd1, %rd12;
	ld.global.u32 	%r80, [%rd13];
	mul.wide.u32 	%rd14, %r323, 4;
	add.s64 	%rd15, %rd2, %rd14;
	add.s32 	%r81, %r78, %r68;
	mad.lo.s32 	%r82, %r81, %r68, %r5;
	mul.wide.s32 	%rd16, %r82, 4;
	add.s64 	%rd17, %rd1, %rd16;
	ld.global.u32 	%r83, [%rd17];
	st.local.v2.u32 	[%rd15], {%r80, %r83};
	add.s32 	%r84, %r81, %r68;
	mad.lo.s32 	%r85, %r84, %r68, %r5;
	mul.wide.s32 	%rd18, %r85, 4;
	add.s64 	%rd19, %rd1, %rd18;
	ld.global.u32 	%r86, [%rd19];
	add.s32 	%r87, %r84, %r68;
	mad.lo.s32 	%r88, %r87, %r68, %r5;
	mul.wide.s32 	%rd20, %r88, 4;
	add.s64 	%rd21, %rd1, %rd20;
	ld.global.u32 	%r89, [%rd21];
	st.local.v2.u32 	[%rd15+8], {%r86, %r89};
	add.s32 	%r90, %r87, %r68;
	mad.lo.s32 	%r91, %r90, %r68, %r5;
	mul.wide.s32 	%rd22, %r91, 4;
	add.s64 	%rd23, %rd1, %rd22;
	ld.global.u32 	%r92, [%rd23];
	add.s32 	%r93, %r90, %r68;
	mad.lo.s32 	%r94, %r93, %r68, %r5;
	mul.wide.s32 	%rd24, %r94, 4;
	add.s64 	%rd25, %rd1, %rd24;
	ld.global.u32 	%r95, [%rd25];
	st.local.v2.u32 	[%rd15+16], {%r92, %r95};
	add.s32 	%r96, %r93, %r68;
	mad.lo.s32 	%r97, %r96, %r68, %r5;
	mul.wide.s32 	%rd26, %r97, 4;
	add.s64 	%rd27, %rd1, %rd26;
	ld.global.u32 	%r98, [%rd27];
	add.s32 	%r99, %r96, %r68;
	mad.lo.s32 	%r100, %r99, %r68, %r5;
	mul.wide.s32 	%rd28, %r100, 4;
	add.s64 	%rd29, %rd1, %rd28;
	ld.global.u32 	%r101, [%rd29];
	st.local.v2.u32 	[%rd15+24], {%r98, %r101};
	add.s32 	%r102, %r99, %r68;
	mad.lo.s32 	%r103, %r102, %r68, %r5;
	mul.wide.s32 	%rd30, %r103, 4;
	add.s64 	%rd31, %rd1, %rd30;
	ld.global.u32 	%r104, [%rd31];
	add.s32 	%r105, %r102, %r68;
	mad.lo.s32 	%r106, %r105, %r68, %r5;
	mul.wide.s32 	%rd32, %r106, 4;
	add.s64 	%rd33, %rd1, %rd32;
	ld.global.u32 	%r107, [%rd33];
	st.local.v2.u32 	[%rd15+32], {%r104, %r107};
	add.s32 	%r108, %r105, %r68;
	mad.lo.s32 	%r109, %r108, %r68, %r5;
	mul.wide.s32 	%rd34, %r109, 4;
	add.s64 	%rd35, %rd1, %rd34;
	ld.global.u32 	%r110, [%rd35];
	add.s32 	%r111, %r108, %r68;
	mad.lo.s32 	%r112, %r111, %r68, %r5;
	mul.wide.s32 	%rd36, %r112, 4;
	add.s64 	%rd37, %rd1, %rd36;
	ld.global.u32 	%r113, [%rd37];
	st.local.v2.u32 	[%rd15+40], {%r110, %r113};
	add.s32 	%r114, %r111, %r68;
	mad.lo.s32 	%r115, %r114, %r68, %r5;
	mul.wide.s32 	%rd38, %r115, 4;
	add.s64 	%rd39, %rd1, %rd38;
	ld.global.u32 	%r116, [%rd39];
	add.s32 	%r117, %r114, %r68;
	mad.lo.s32 	%r118, %r117, %r68, %r5;
	mul.wide.s32 	%rd40, %r118, 4;
	add.s64 	%rd41, %rd1, %rd40;
	ld.global.u32 	%r119, [%rd41];
	st.local.v2.u32 	[%rd15+48], {%r116, %r119};
	add.s32 	%r120, %r117, %r68;
	mad.lo.s32 	%r121, %r120, %r68, %r5;
	mul.wide.s32 	%rd42, %r121, 4;
	add.s64 	%rd43, %rd1, %rd42;
	ld.global.u32 	%r122, [%rd43];
	add.s32 	%r123, %r120, %r68;
	mad.lo.s32 	%r124, %r123, %r68, %r5;
	mul.wide.s32 	%rd44, %r124, 4;
	add.s64 	%rd45, %rd1, %rd44;
	ld.global.u32 	%r125, [%rd45];
	st.local.v2.u32 	[%rd15+56], {%r122, %r125};
	add.s32 	%r323, %r323, 16;
	setp.eq.s32 	%p8, %r323, %r304;
	@%p8 bra 	$L__BB2_5;
	bra.uni 	$L__BB2_4;
$L__BB2_5:
	setp.eq.s32 	%p9, %r6, 0;
	@%p9 bra 	$L__BB2_14;
	and.b32  	%r9, %r326, 7;
	setp.lt.u32 	%p10, %r6, 8;
	@%p10 bra 	$L__BB2_8;
	mad.lo.s32 	%r126, %r304, %r68, %r3;
	mad.lo.s32 	%r127, %r126, %r68, %r5;
	mul.wide.s32 	%rd46, %r127, 4;
	add.s64 	%rd47, %rd1, %rd46;
	ld.global.u32 	%r128, [%rd47];
	mul.wide.u32 	%rd48, %r304, 4;
	add.s64 	%rd49, %rd2, %rd48;
	st.local.u32 	[%rd49], %r128;
	add.s32 	%r129, %r126, %r68;
	mad.lo.s32 	%r130, %r129, %r68, %r5;
	mul.wide.s32 	%rd50, %r130, 4;
	add.s64 	%rd51, %rd1, %rd50;
	ld.global.u32 	%r131, [%rd51];
	st.local.u32 	[%rd49+4], %r131;
	add.s32 	%r132, %r129, %r68;
	mad.lo.s32 	%r133, %r132, %r68, %r5;
	mul.wide.s32 	%rd52, %r133, 4;
	add.s64 	%rd53, %rd1, %rd52;
	ld.global.u32 	%r134, [%rd53];
	st.local.u32 	[%rd49+8], %r134;
	add.s32 	%r135, %r132, %r68;
	mad.lo.s32 	%r136, %r135, %r68, %r5;
	mul.wide.s32 	%rd54, %r136, 4;
	add.s64 	%rd55, %rd1, %rd54;
	ld.global.u32 	%r137, [%rd55];
	st.local.u32 	[%rd49+12], %r137;
	add.s32 	%r138, %r135, %r68;
	mad.lo.s32 	%r139, %r138, %r68, %r5;
	mul.wide.s32 	%rd56, %r139, 4;
	add.s64 	%rd57, %rd1, %rd56;
	ld.global.u32 	%r140, [%rd57];
	st.local.u32 	[%rd49+16], %r140;
	add.s32 	%r141, %r138, %r68;
	mad.lo.s32 	%r142, %r141, %r68, %r5;
	mul.wide.s32 	%rd58, %r142, 4;
	add.s64 	%rd59, %rd1, %rd58;
	ld.global.u32 	%r143, [%rd59];
	st.local.u32 	[%rd49+20], %r143;
	add.s32 	%r144, %r141, %r68;
	mad.lo.s32 	%r145, %r144, %r68, %r5;
	mul.wide.s32 	%rd60, %r145, 4;
	add.s64 	%rd61, %rd1, %rd60;
	ld.global.u32 	%r146, [%rd61];
	st.local.u32 	[%rd49+24], %r146;
	add.s32 	%r147, %r144, %r68;
	mad.lo.s32 	%r148, %r147, %r68, %r5;
	mul.wide.s32 	%rd62, %r148, 4;
	add.s64 	%rd63, %rd1, %rd62;
	ld.global.u32 	%r149, [%rd63];
	st.local.u32 	[%rd49+28], %r149;
	add.s32 	%r304, %r304, 8;
$L__BB2_8:
	setp.eq.s32 	%p11, %r9, 0;
	@%p11 bra 	$L__BB2_14;
	and.b32  	%r12, %r326, 3;
	setp.lt.u32 	%p12, %r9, 4;
	@%p12 bra 	$L__BB2_11;
	mad.lo.s32 	%r150, %r304, %r68, %r3;
	mad.lo.s32 	%r151, %r150, %r68, %r5;
	mul.wide.s32 	%rd64, %r151, 4;
	add.s64 	%rd65, %rd1, %rd64;
	ld.global.u32 	%r152, [%rd65];
	mul.wide.u32 	%rd66, %r304, 4;
	add.s64 	%rd67, %rd2, %rd66;
	st.local.u32 	[%rd67], %r152;
	add.s32 	%r153, %r150, %r68;
	mad.lo.s32 	%r154, %r153, %r68, %r5;
	mul.wide.s32 	%rd68, %r154, 4;
	add.s64 	%rd69, %rd1, %rd68;
	ld.global.u32 	%r155, [%rd69];
	st.local.u32 	[%rd67+4], %r155;
	add.s32 	%r156, %r153, %r68;
	mad.lo.s32 	%r157, %r156, %r68, %r5;
	mul.wide.s32 	%rd70, %r157, 4;
	add.s64 	%rd71, %rd1, %rd70;
	ld.global.u32 	%r158, [%rd71];
	st.local.u32 	[%rd67+8], %r158;
	add.s32 	%r159, %r156, %r68;
	mad.lo.s32 	%r160, %r159, %r68, %r5;
	mul.wide.s32 	%rd72, %r160, 4;
	add.s64 	%rd73, %rd1, %rd72;
	ld.global.u32 	%r161, [%rd73];
	st.local.u32 	[%rd67+12], %r161;
	add.s32 	%r304, %r304, 4;
$L__BB2_11:
	setp.eq.s32 	%p13, %r12, 0;
	@%p13 bra 	$L__BB2_14;
	mov.b32 	%r308, 0;
$L__BB2_13:
	.pragma "nounroll";
	mad.lo.s32 	%r163, %r304, %r68, %r3;
	mad.lo.s32 	%r164, %r163, %r68, %r5;
	mul.wide.s32 	%rd74, %r164, 4;
	add.s64 	%rd75, %rd1, %rd74;
	ld.global.u32 	%r165, [%rd75];
	mul.wide.u32 	%rd76, %r304, 4;
	add.s64 	%rd77, %rd2, %rd76;
	st.local.u32 	[%rd77], %r165;
	add.s32 	%r304, %r304, 1;
	add.s32 	%r308, %r308, 1;
	setp.ne.s32 	%p14, %r308, %r12;
	@%p14 bra 	$L__BB2_13;
$L__BB2_14:
	setp.ge.s32 	%p15, %r326, %r68;
	@%p15 bra 	$L__BB2_42;
	setp.lt.s32 	%p16, %r326, 1;
	add.s32 	%r19, %r4, %r2;
	@%p16 bra 	$L__BB2_31;
	and.b32  	%r20, %r326, 15;
	add.s32 	%r21, %r20, -1;
	and.b32  	%r22, %r326, 7;
	add.s32 	%r23, %r22, -1;
	and.b32  	%r24, %r326, 2147483632;
	and.b32  	%r25, %r326, 3;
	neg.s32 	%r26, %r24;
	shl.b32 	%r27, %r68, 4;
	add.s64 	%rd3, %rd2, 32;
	mov.u64 	%rd151, d_G;
	mul.wide.s32 	%rd8, %r68, 4;
	mov.u32 	%r309, %r326;
$L__BB2_17:
	setp.lt.u32 	%p25, %r326, 16;
	mov.b32 	%r317, 0;
	mov.u32 	%r322, %r317;
	@%p25 bra 	$L__BB2_20;
	mov.b32 	%r322, 0;
	mov.u64 	%rd155, %rd3;
	mov.u32 	%r310, %r309;
	mov.u32 	%r311, %r26;
$L__BB2_19:
	.pragma "nounroll";
	ld.local.v2.u32 	{%r206, %r207}, [%rd155+-32];
	mul.wide.s32 	%rd108, %r310, 4;
	mov.u64 	%rd109, d_G;
	add.s64 	%rd110, %rd109, %rd108;
	ld.const.u32 	%r208, [%rd110];
	mad.lo.s32 	%r209, %r208, %r206, %r322;
	mul.wide.s32 	%rd111, %r68, 4;
	add.s64 	%rd112, %rd110, %rd111;
	ld.const.u32 	%r210, [%rd112];
	mad.lo.s32 	%r211, %r210, %r207, %r209;
	ld.local.v2.u32 	{%r212, %r213}, [%rd155+-24];
	add.s64 	%rd113, %rd112, %rd111;
	ld.const.u32 	%r214, [%rd113];
	mad.lo.s32 	%r215, %r214, %r212, %r211;
	add.s64 	%rd114, %rd113, %rd111;
	ld.const.u32 	%r216, [%rd114];
	mad.lo.s32 	%r217, %r216, %r213, %r215;
	ld.local.v2.u32 	{%r218, %r219}, [%rd155+-16];
	add.s64 	%rd115, %rd114, %rd111;
	ld.const.u32 	%r220, [%rd115];
	mad.lo.s32 	%r221, %r220, %r218, %r217;
	add.s64 	%rd116, %rd115, %rd111;
	ld.const.u32 	%r222, [%rd116];
	mad.lo.s32 	%r223, %r222, %r219, %r221;
	ld.local.v2.u32 	{%r224, %r225}, [%rd155+-8];
	add.s64 	%rd117, %rd116, %rd111;
	ld.const.u32 	%r226, [%rd117];
	mad.lo.s32 	%r227, %r226, %r224, %r223;
	add.s64 	%rd118, %rd117, %rd111;
	ld.const.u32 	%r228, [%rd118];
	mad.lo.s32 	%r229, %r228, %r225, %r227;
	ld.local.v2.u32 	{%r230, %r231}, [%rd155];
	add.s64 	%rd119, %rd118, %rd111;
	ld.const.u32 	%r232, [%rd119];
	mad.lo.s32 	%r233, %r232, %r230, %r229;
	add.s64 	%rd120, %rd119, %rd111;
	ld.const.u32 	%r234, [%rd120];
	mad.lo.s32 	%r235, %r234, %r231, %r233;
	ld.local.v2.u32 	{%r236, %r237}, [%rd155+8];
	add.s64 	%rd121, %rd120, %rd111;
	ld.const.u32 	%r238, [%rd121];
	mad.lo.s32 	%r239, %r238, %r236, %r235;
	add.s64 	%rd122, %rd121, %rd111;
	ld.const.u32 	%r240, [%rd122];
	mad.lo.s32 	%r241, %r240, %r237, %r239;
	ld.local.v2.u32 	{%r242, %r243}, [%rd155+16];
	add.s64 	%rd123, %rd122, %rd111;
	ld.const.u32 	%r244, [%rd123];
	mad.lo.s32 	%r245, %r244, %r242, %r241;
	add.s64 	%rd124, %rd123, %rd111;
	ld.const.u32 	%r246, [%rd124];
	mad.lo.s32 	%r247, %r246, %r243, %r245;
	ld.local.v2.u32 	{%r248, %r249}, [%rd155+24];
	add.s64 	%rd125, %rd124, %rd111;
	ld.const.u32 	%r250, [%rd125];
	mad.lo.s32 	%r251, %r250, %r248, %r247;
	add.s64 	%rd126, %rd125, %rd111;
	ld.const.u32 	%r252, [%rd126];
	mad.lo.s32 	%r322, %r252, %r249, %r251;
	add.s32 	%r311, %r311, 16;
	add.s32 	%r310, %r310, %r27;
	add.s64 	%rd155, %rd155, 64;
	setp.ne.s32 	%p26, %r311, 0;
	mov.u32 	%r317, %r24;
	@%p26 bra 	$L__BB2_19;
$L__BB2_20:
	setp.eq.s32 	%p27, %r20, 0;
	@%p27 bra 	$L__BB2_30;
	setp.lt.u32 	%p28, %r21, 7;
	@%p28 bra 	$L__BB2_23;
	mul.wide.u32 	%rd127, %r317, 4;
	add.s64 	%rd128, %rd2, %rd127;
	ld.local.u32 	%r254, [%rd128];
	mad.lo.s32 	%r255, %r317, %r68, %r309;
	mul.wide.s32 	%rd129, %r255, 4;
	mov.u64 	%rd130, d_G;
	add.s64 	%rd131, %rd130, %rd129;
	ld.const.u32 	%r256, [%rd131];
	mad.lo.s32 	%r257, %r256, %r254, %r322;
	ld.local.u32 	%r258, [%rd128+4];
	mul.wide.s32 	%rd132, %r68, 4;
	add.s64 	%rd133, %rd131, %rd132;
	ld.const.u32 	%r259, [%rd133];
	mad.lo.s32 	%r260, %r259, %r258, %r257;
	ld.local.u32 	%r261, [%rd128+8];
	add.s64 	%rd134, %rd133, %rd132;
	ld.const.u32 	%r262, [%rd134];
	mad.lo.s32 	%r263, %r262, %r261, %r260;
	ld.local.u32 	%r264, [%rd128+12];
	add.s64 	%rd135, %rd134, %rd132;
	ld.const.u32 	%r265, [%rd135];
	mad.lo.s32 	%r266, %r265, %r264, %r263;
	ld.local.u32 	%r267, [%rd128+16];
	add.s64 	%rd136, %rd135, %rd132;
	ld.const.u32 	%r268, [%rd136];
	mad.lo.s32 	%r269, %r268, %r267, %r266;
	ld.local.u32 	%r270, [%rd128+20];
	add.s64 	%rd137, %rd136, %rd132;
	ld.const.u32 	%r271, [%rd137];
	mad.lo.s32 	%r272, %r271, %r270, %r269;
	ld.local.u32 	%r273, [%rd128+24];
	add.s64 	%rd138, %rd137, %rd132;
	ld.const.u32 	%r274, [%rd138];
	mad.lo.s32 	%r275, %r274, %r273, %r272;
	ld.local.u32 	%r276, [%rd128+28];
	add.s64 	%rd139, %rd138, %rd132;
	ld.const.u32 	%r277, [%rd139];
	mad.lo.s32 	%r322, %r277, %r276, %r275;
	add.s32 	%r317, %r317, 8;
$L__BB2_23:
	setp.eq.s32 	%p29, %r22, 0;
	@%p29 bra 	$L__BB2_30;
	setp.lt.u32 	%p30, %r23, 3;
	@%p30 bra 	$L__BB2_26;
	mul.wide.u32 	%rd140, %r317, 4;
	add.s64 	%rd141, %rd2, %rd140;
	ld.local.u32 	%r279, [%rd141];
	mad.lo.s32 	%r280, %r317, %r68, %r309;
	mul.wide.s32 	%rd142, %r280, 4;
	mov.u64 	%rd143, d_G;
	add.s64 	%rd144, %rd143, %rd142;
	ld.const.u32 	%r281, [%rd144];
	mad.lo.s32 	%r282, %r281, %r279, %r322;
	ld.local.u32 	%r283, [%rd141+4];
	mul.wide.s32 	%rd145, %r68, 4;
	add.s64 	%rd146, %rd144, %rd145;
	ld.const.u32 	%r284, [%rd146];
	mad.lo.s32 	%r285, %r284, %r283, %r282;
	ld.local.u32 	%r286, [%rd141+8];
	add.s64 	%rd147, %rd146, %rd145;
	ld.const.u32 	%r287, [%rd147];
	mad.lo.s32 	%r288, %r287, %r286, %r285;
	ld.local.u32 	%r289, [%rd141+12];
	add.s64 	%rd148, %rd147, %rd145;
	ld.const.u32 	%r290, [%rd148];
	mad.lo.s32 	%r322, %r290, %r289, %r288;
	add.s32 	%r317, %r317, 4;
$L__BB2_26:
	setp.eq.s32 	%p31, %r25, 0;
	@%p31 bra 	$L__BB2_30;
	setp.eq.s32 	%p32, %r25, 1;
	mul.wide.u32 	%rd149, %r317, 4;
	add.s64 	%rd6, %rd2, %rd149;
	ld.local.u32 	%r291, [%rd6];
	mad.lo.s32 	%r292, %r317, %r68, %r309;
	mul.wide.s32 	%rd150, %r292, 4;
	add.s64 	%rd7, %rd151, %rd150;
	ld.const.u32 	%r293, [%rd7];
	mad.lo.s32 	%r322, %r293, %r291, %r322;
	@%p32 bra 	$L__BB2_30;
	setp.eq.s32 	%p33, %r25, 2;
	ld.local.u32 	%r294, [%rd6+4];
	add.s64 	%rd9, %rd7, %rd8;
	ld.const.u32 	%r295, [%rd9];
	mad.lo.s32 	%r322, %r295, %r294, %r322;
	@%p33 bra 	$L__BB2_30;
	ld.local.u32 	%r296, [%rd6+8];
	add.s64 	%rd152, %rd9, %rd8;
	ld.const.u32 	%r297, [%rd152];
	mad.lo.s32 	%r322, %r297, %r296, %r322;
$L__BB2_30:
	shr.u32 	%r298, %r322, 31;
	add.s32 	%r299, %r322, %r298;
	and.b32  	%r300, %r299, -2;
	sub.s32 	%r301, %r322, %r300;
	mad.lo.s32 	%r302, %r309, %r68, %r3;
	mad.lo.s32 	%r303, %r302, %r68, %r19;
	mul.wide.s32 	%rd153, %r303, 4;
	add.s64 	%rd154, %rd1, %rd153;
	st.global.u32 	[%rd154], %r301;
	add.s32 	%r309, %r309, 1;
	setp.eq.s32 	%p34, %r309, %r68;
	@%p34 bra 	$L__BB2_42;
	bra.uni 	$L__BB2_17;
$L__BB2_31:
	sub.s32 	%r53, %r68, %r326;
	and.b32  	%r54, %r53, 7;
	sub.s32 	%r166, %r326, %r68;
	setp.gt.u32 	%p17, %r166, -8;
	@%p17 bra 	$L__BB2_34;
	and.b32  	%r55, %r53, -8;
	mov.b32 	%r325, 0;
$L__BB2_33:
	.pragma "nounroll";
	mad.lo.s32 	%r168, %r326, %r68, %r3;
	mad.lo.s32 	%r169, %r168, %r68, %r19;
	mul.wide.s32 	%rd78, %r169, 4;
	add.s64 	%rd79, %rd1, %rd78;
	mov.b32 	%r170, 0;
	st.global.u32 	[%rd79], %r170;
	add.s32 	%r171, %r168, %r68;
	mad.lo.s32 	%r172, %r171, %r68, %r19;
	mul.wide.s32 	%rd80, %r172, 4;
	add.s64 	%rd81, %rd1, %rd80;
	st.global.u32 	[%rd81], %r170;
	add.s32 	%r173, %r171, %r68;
	mad.lo.s32 	%r174, %r173, %r68, %r19;
	mul.wide.s32 	%rd82, %r174, 4;
	add.s64 	%rd83, %rd1, %rd82;
	st.global.u32 	[%rd83], %r170;
	add.s32 	%r175, %r173, %r68;
	mad.lo.s32 	%r176, %r175, %r68, %r19;
	mul.wide.s32 	%rd84, %r176, 4;
	add.s64 	%rd85, %rd1, %rd84;
	st.global.u32 	[%rd85], %r170;
	add.s32 	%r177, %r175, %r68;
	mad.lo.s32 	%r178, %r177, %r68, %r19;
	mul.wide.s32 	%rd86, %r178, 4;
	add.s64 	%rd87, %rd1, %rd86;
	st.global.u32 	[%rd87], %r170;
	add.s32 	%r179, %r177, %r68;
	mad.lo.s32 	%r180, %r179, %r68, %r19;
	mul.wide.s32 	%rd88, %r180, 4;
	add.s64 	%rd89, %rd1, %rd88;
	st.global.u32 	[%rd89], %r170;
	add.s32 	%r181, %r179, %r68;
	mad.lo.s32 	%r182, %r181, %r68, %r19;
	mul.wide.s32 	%rd90, %r182, 4;
	add.s64 	%rd91, %rd1, %rd90;
	st.global.u32 	[%rd91], %r170;
	add.s32 	%r183, %r181, %r68;
	mad.lo.s32 	%r184, %r183, %r68, %r19;
	mul.wide.s32 	%rd92, %r184, 4;
	add.s64 	%rd93, %rd1, %rd92;
	st.global.u32 	[%rd93], %r170;
	add.s32 	%r326, %r326, 8;
	add.s32 	%r325, %r325, 8;
	setp.ne.s32 	%p18, %r325, %r55;
	@%p18 bra 	$L__BB2_33;
$L__BB2_34:
	setp.eq.s32 	%p19, %r54, 0;
	@%p19 bra 	$L__BB2_42;
	and.b32  	%r63, %r53, 3;
	setp.lt.u32 	%p20, %r54, 4;
	@%p20 bra 	$L__BB2_37;
	mad.lo.s32 	%r185, %r326, %r68, %r3;
	mad.lo.s32 	%r186, %r185, %r68, %r19;
	mul.wide.s32 	%rd94, %r186, 4;
	add.s64 	%rd95, %rd1, %rd94;
	mov.b32 	%r187, 0;
	st.global.u32 	[%rd95], %r187;
	add.s32 	%r188, %r185, %r68;
	mad.lo.s32 	%r189, %r188, %r68, %r19;
	mul.wide.s32 	%rd96, %r189, 4;
	add.s64 	%rd97, %rd1, %rd96;
	st.global.u32 	[%rd97], %r187;
	add.s32 	%r190, %r188, %r68;
	mad.lo.s32 	%r191, %r190, %r68, %r19;
	mul.wide.s32 	%rd98, %r191, 4;
	add.s64 	%rd99, %rd1, %rd98;
	st.global.u32 	[%rd99], %r187;
	add.s32 	%r192, %r190, %r68;
	mad.lo.s32 	%r193, %r192, %r68, %r19;
	mul.wide.s32 	%rd100, %r193, 4;
	add.s64 	%rd101, %rd1, %rd100;
	st.global.u32 	[%rd101], %r187;
	add.s32 	%r326, %r326, 4;
$L__BB2_37:
	setp.eq.s32 	%p21, %r63, 0;
	@%p21 bra 	$L__BB2_42;
	setp.eq.s32 	%p22, %r63, 1;
	@%p22 bra 	$L__BB2_40;
	mad.lo.s32 	%r194, %r326, %r68, %r3;
	mad.lo.s32 	%r195, %r194, %r68, %r19;
	mul.wide.s32 	%rd102, %r195, 4;
	add.s64 	%rd103, %rd1, %rd102;
	mov.b32 	%r196, 0;
	st.global.u32 	[%rd103], %r196;
	add.s32 	%r197, %r194, %r68;
	mad.lo.s32 	%r198, %r197, %r68, %r19;
	mul.wide.s32 	%rd104, %r198, 4;
	add.s64 	%rd105, %rd1, %rd104;
	st.global.u32 	[%rd105], %r196;
	add.s32 	%r326, %r326, 2;
$L__BB2_40:
	and.b32  	%r199, %r53, 1;
	setp.eq.b32 	%p23, %r199, 1;
	not.pred 	%p24, %p23;
	@%p24 bra 	$L__BB2_42;
	mad.lo.s32 	%r200, %r326, %r68, %r3;
	mad.lo.s32 	%r201, %r200, %r68, %r19;
	mul.wide.s32 	%rd106, %r201, 4;
	add.s64 	%rd107, %rd1, %rd106;
	mov.b32 	%r202, 0;
	st.global.u32 	[%rd107], %r202;
$L__BB2_42:
	ret;

}
	// .globl	_Z22copy_systematic_kernelPiS_iii
.visible .entry _Z22copy_systematic_kernelPiS_iii(
	.param .u64 .ptr .align 1 _Z22copy_systematic_kernelPiS_iii_param_0,
	.param .u64 .ptr .align 1 _Z22copy_systematic_kernelPiS_iii_param_1,
	.param .u32 _Z22copy_systematic_kernelPiS_iii_param_2,
	.param .u32 _Z22copy_systematic_kernelPiS_iii_param_3,
	.param .u32 _Z22copy_systematic_kernelPiS_iii_param_4
)
{
	.reg .pred 	%p<2>;
	.reg .b32 	%r<23>;
	.reg .b64 	%rd<9>;

	ld.param.u64 	%rd1, [_Z22copy_systematic_kernelPiS_iii_param_0];
	ld.param.u64 	%rd2, [_Z22copy_systematic_kernelPiS_iii_param_1];
	ld.param.u32 	%r4, [_Z22copy_systematic_kernelPiS_iii_param_2];
	ld.param.u32 	%r5, [_Z22copy_systematic_kernelPiS_iii_param_3];
	ld.param.u32 	%r6, [_Z22copy_systematic_kernelPiS_iii_param_4];
	mov.u32 	%r7, %ctaid.x;
	mov.u32 	%r8, %ntid.x;
	mov.u32 	%r9, %tid.x;
	mad.lo.s32 	%r1, %r7, %r8, %r9;
	mul.lo.s32 	%r2, %r5, %r5;
	mul.lo.s32 	%r3, %r2, %r5;
	mul.lo.s32 	%r10, %r3, %r6;
	setp.ge.s32 	%p1, %r1, %r10;
	@%p1 bra 	$L__BB3_2;
	cvta.to.global.u64 	%rd3, %rd1;
	cvta.to.global.u64 	%rd4, %rd2;
	div.s32 	%r11, %r1, %r3;
	mul.lo.s32 	%r12, %r3, %r11;
	sub.s32 	%r13, %r1, %r12;
	div.s32 	%r14, %r13, %r2;
	mul.lo.s32 	%r15, %r14, %r2;
	sub.s32 	%r16, %r13, %r15;
	div.s32 	%r17, %r16, %r5;
	rem.s32 	%r18, %r13, %r5;
	mul.wide.s32 	%rd5, %r1, 4;
	add.s64 	%rd6, %rd3, %rd5;
	ld.global.u32 	%r19, [%rd6];
	mad.lo.s32 	%r20, %r11, %r4, %r14;
	mad.lo.s32 	%r21, %r20, %r4, %r18;
	mad.lo.s32 	%r22, %r21, %r4, %r17;
	mul.wide.s32 	%rd7, %r22, 4;
	add.s64 	%rd8, %rd4, %rd7;
	st.global.u32 	[%rd8], %r19;
$L__BB3_2:
	ret;

}


// ===== COMPILED SASS (sm_100) =====

	.target	sm_100

	.elftype	@"ET_EXEC"


//--------------------- .note.nv.tkinfo           --------------------------
	.section	.note.nv.tkinfo,"",@"SHT_NOTE"
	.sectionflags	@"SHF_NOTE_NV_TKINFO"
	.tkinfo
        /*0018*/ 	.word	0x00000002
        /*0030*/ 	.string	""
        /*0030*/ 	.string	"ptxas"
        /*0030*/ 	.string	"Cuda compilation tools, release 13.0, V13.0.88"
        /*0030*/ 	.string	"Build cuda_13.0.r13.0/compiler.36424714_0"
        /*0030*/ 	.string	"-arch sm_100 -m 64 "



//--------------------- .note.nv.cuinfo           --------------------------
	.section	.note.nv.cuinfo,"",@"SHT_NOTE"
	.sectionflags	@"SHF_NOTE_NV_CUINFO"
        /*0018*/ 	.short	0x0002
        /*001a*/ 	.short	0x0064
        /*001c*/ 	.short	0x0082
	.zero		2


//--------------------- .nv.info                  --------------------------
	.section	.nv.info,"",@"SHT_CUDA_INFO"
	.align	4


	//----- nvinfo : EIATTR_REGCOUNT
	.align		4
        /*0000*/ 	.byte	0x04, 0x2f
        /*0002*/ 	.short	(.L_2 - .L_1)
	.align		4
.L_1:
        /*0004*/ 	.word	index@(_Z24encode_rows_cubic_kernelPiiii)
        /*0008*/ 	.word	0x00000020


	//----- nvinfo : EIATTR_FRAME_SIZE
	.align		4
.L_2:
        /*000c*/ 	.byte	0x04, 0x11
        /*000e*/ 	.short	(.L_4 - .L_3)
	.align		4
.L_3:
        /*0010*/ 	.word	index@(_Z24encode_rows_cubic_kernelPiiii)
        /*0014*/ 	.word	0x00000028


	//----- nvinfo : EIATTR_REGCOUNT
	.align		4
.L_4:
        /*0018*/ 	.byte	0x04, 0x2f
        /*001a*/ 	.short	(.L_6 - .L_5)
	.align		4
.L_5:
        /*001c*/ 	.word	index@(_Z27encode_columns_cubic_kernelPiiii)
        /*0020*/ 	.word	0x0000001f


	//----- nvinfo : EIATTR_FRAME_SIZE
	.align		4
.L_6:
        /*0024*/ 	.byte	0x04, 0x11
        /*0026*/ 	.short	(.L_8 - .L_7)
	.align		4
.L_7:
        /*0028*/ 	.word	index@(_Z27encode_columns_cubic_kernelPiiii)
        /*002c*/ 	.word	0x00000028


	//----- nvinfo : EIATTR_REGCOUNT
	.align		4
.L_8:
        /*0030*/ 	.byte	0x04, 0x2f
        /*0032*/ 	.short	(.L_10 - .L_9)
	.align		4
.L_9:
        /*0034*/ 	.word	index@(_Z26encode_slices_cubic_kernelPiiii)
        /*0038*/ 	.word	0x00000020


	//----- nvinfo : EIATTR_FRAME_SIZE
	.align		4
.L_10:
        /*003c*/ 	.byte	0x04, 0x11
        /*003e*/ 	.short	(.L_12 - .L_11)
	.align		4
.L_11:
        /*0040*/ 	.word	index@(_Z26encode_slices_cubic_kernelPiiii)
        /*0044*/ 	.word	0x00000028


	//----- nvinfo : EIATTR_REGCOUNT
	.align		4
.L_12:
        /*0048*/ 	.byte	0x04, 0x2f
        /*004a*/ 	.short	(.L_14 - .L_13)
	.align		4
.L_13:
        /*004c*/ 	.word	index@(_Z22copy_systematic_kernelPiS_iii)
        /*0050*/ 	.word	0x00000010


	//----- nvinfo : EIATTR_FRAME_SIZE
	.align		4
.L_14:
        /*0054*/ 	.byte	0x04, 0x11
        /*0056*/ 	.short	(.L_16 - .L_15)
	.align		4
.L_15:
        /*0058*/ 	.word	index@(_Z22copy_systematic_kernelPiS_iii)
        /*005c*/ 	.word	0x00000000


	//----- nvinfo : EIATTR_MIN_STACK_SIZE
	.align		4
.L_16:
        /*0060*/ 	.byte	0x04, 0x12
        /*0062*/ 	.short	(.L_18 - .L_17)
	.align		4
.L_17:
        /*0064*/ 	.word	index@(_Z22copy_systematic_kernelPiS_iii)
        /*0068*/ 	.word	0x00000000


	//----- nvinfo : EIATTR_MIN_STACK_SIZE
	.align		4
.L_18:
        /*006c*/ 	.byte	0x04, 0x12
        /*006e*/ 	.short	(.L_20 - .L_19)
	.align		4
.L_19:
        /*0070*/ 	.word	index@(_Z26encode_slices_cubic_kernelPiiii)
        /*0074*/ 	.word	0x00000028


	//----- nvinfo : EIATTR_MIN_STACK_SIZE
	.align		4
.L_20:
        /*0078*/ 	.byte	0x04, 0x12
        /*007a*/ 	.short	(.L_22 - .L_21)
	.align		4
.L_21:
        /*007c*/ 	.word	index@(_Z27encode_columns_cubic_kernelPiiii)
        /*0080*/ 	.word	0x00000028


	//----- nvinfo : EIATTR_MIN_STACK_SIZE
	.align		4
.L_22:
        /*0084*/ 	.byte	0x04, 0x12
        /*0086*/ 	.short	(.L_24 - .L_23)
	.align		4
.L_23:
        /*0088*/ 	.word	index@(_Z24encode_rows_cubic_kernelPiiii)
        /*008c*/ 	.word	0x00000028
.L_24:


//--------------------- .nv.compat                --------------------------
	.section	.nv.compat,"",@"SHT_CUDA_COMPAT_INFO"
	.align	4
        /*0000*/ 	.byte	0x02, 0x09, 0x00, 0x00, 0x02, 0x02, 0x01, 0x00, 0x02, 0x05, 0x05, 0x00, 0x03, 0x07, 0x01, 0x01
        /*0010*/ 	.byte	0x02, 0x03, 0x00, 0x00, 0x02, 0x06, 0x01, 0x00, 0x04, 0x0b, 0x08, 0x00, 0x09, 0x00, 0x00, 0x00
        /*0020*/ 	.byte	0x00, 0x00, 0x00, 0x00


//--------------------- .nv.info._Z22copy_systematic_kernelPiS_iii --------------------------
	.section	.nv.info._Z22copy_systematic_kernelPiS_iii,"",@"SHT_CUDA_INFO"
	.sectionflags	@""
	.align	4


	//----- nvinfo : EIATTR_CUDA_API_VERSION
	.align		4
        /*0000*/ 	.byte	0x04, 0x37
        /*0002*/ 	.short	(.L_26 - .L_25)
.L_25:
        /*0004*/ 	.word	0x00000082


	//----- nvinfo : EIATTR_KPARAM_INFO
	.align		4
.L_26:
        /*0008*/ 	.byte	0x04, 0x17
        /*000a*/ 	.short	(.L_28 - .L_27)
.L_27:
        /*000c*/ 	.word	0x00000000
        /*0010*/ 	.short	0x0004
        /*0012*/ 	.short	0x0018
        /*0014*/ 	.byte	0x00, 0xf0, 0x11, 0x00


	//----- nvinfo : EIATTR_KPARAM_INFO
	.align		4
.L_28:
        /*0018*/ 	.byte	0x04, 0x17
        /*001a*/ 	.short	(.L_30 - .L_29)
.L_29:
        /*001c*/ 	.word	0x00000000
        /*0020*/ 	.short	0x0003
        /*0022*/ 	.short	0x0014
        /*0024*/ 	.byte	0x00, 0xf0, 0x11, 0x00


	//----- nvinfo : EIATTR_KPARAM_INFO
	.align		4
.L_30:
        /*0028*/ 	.byte	0x04, 0x17
        /*002a*/ 	.short	(.L_32 - .L_31)
.L_31:
        /*002c*/ 	.word	0x00000000
        /*0030*/ 	.short	0x0002
        /*0032*/ 	.short	0x0010
        /*0034*/ 	.byte	0x00, 0xf0, 0x11, 0x00


	//----- nvinfo : EIATTR_KPARAM_INFO
	.align		4
.L_32:
        /*0038*/ 	.byte	0x04, 0x17
        /*003a*/ 	.short	(.L_34 - .L_33)
.L_33:
        /*003c*/ 	.word	0x00000000
        /*0040*/ 	.short	0x0001
        /*0042*/ 	.short	0x0008
        /*0044*/ 	.byte	0x00, 0xf5, 0x21, 0x00


	//----- nvinfo : EIATTR_KPARAM_INFO
	.align		4
.L_34:
        /*0048*/ 	.byte	0x04, 0x17
        /*004a*/ 	.short	(.L_36 - .L_35)
.L_35:
        /*004c*/ 	.word	0x00000000
        /*0050*/ 	.short	0x0000
        /*0052*/ 	.short	0x0000
        /*0054*/ 	.byte	0x00, 0xf5, 0x21, 0x00


	//----- nvinfo : EIATTR_SPARSE_MMA_MASK
	.align		4
.L_36:
        /*0058*/ 	.byte	0x03, 0x50
        /*005a*/ 	.short	0x0000


	//----- nvinfo : EIATTR_MAXREG_COUNT
	.align		4
        /*005c*/ 	.byte	0x03, 0x1b
        /*005e*/ 	.short	0x00ff


	//----- nvinfo : EIATTR_MERCURY_ISA_VERSION
	.align		4
        /*0060*/ 	.byte	0x03, 0x5f
        /*0062*/ 	.short	0x0101


	//----- nvinfo : EIATTR_VRC_CTA_INIT_COUNT
	.align		4
        /*0064*/ 	.byte	0x02, 0x4a
	.zero		1
	.zero		1


	//----- nvinfo : EIATTR_EXIT_INSTR_OFFSETS
	.align		4
        /*0068*/ 	.byte	0x04, 0x1c
        /*006a*/ 	.short	(.L_38 - .L_37)


	//   ....[0]....
.L_37:
        /*006c*/ 	.word	0x000000b0


	//   ....[1]....
        /*0070*/ 	.word	0x00000710


	//----- nvinfo : EIATTR_CBANK_PARAM_SIZE
	.align		4
.L_38:
        /*0074*/ 	.byte	0x03, 0x19
        /*0076*/ 	.short	0x001c


	//----- nvinfo : EIATTR_PARAM_CBANK
	.align		4
        /*0078*/ 	.byte	0x04, 0x0a
        /*007a*/ 	.short	(.L_40 - .L_39)
	.align		4
.L_39:
        /*007c*/ 	.word	index@(.nv.constant0._Z22copy_systematic_kernelPiS_iii)
        /*0080*/ 	.short	0x0380
        /*0082*/ 	.short	0x001c


	//----- nvinfo : EIATTR_SW_WAR
	.align		4
.L_40:
        /*0084*/ 	.byte	0x04, 0x36
        /*0086*/ 	.short	(.L_42 - .L_41)
.L_41:
        /*0088*/ 	.word	0x00000008
.L_42:


//--------------------- .nv.info._Z26encode_slices_cubic_kernelPiiii --------------------------
	.section	.nv.info._Z26encode_slices_cubic_kernelPiiii,"",@"SHT_CUDA_INFO"
	.sectionflags	@""
	.align	4


	//----- nvinfo : EIATTR_CUDA_API_VERSION
	.align		4
        /*0000*/ 	.byte	0x04, 0x37
        /*0002*/ 	.short	(.L_44 - .L_43)
.L_43:
        /*0004*/ 	.word	0x00000082


	//----- nvinfo : EIATTR_KPARAM_INFO
	.align		4
.L_44:
        /*0008*/ 	.byte	0x04, 0x17
        /*000a*/ 	.short	(.L_46 - .L_45)
.L_45:
        /*000c*/ 	.word	0x00000000
        /*0010*/ 	.short	0x0003
        /*0012*/ 	.short	0x0010
        /*0014*/ 	.byte	0x00, 0xf0, 0x11, 0x00


	//----- nvinfo : EIATTR_KPARAM_INFO
	.align		4
.L_46:
        /*0018*/ 	.byte	0x04, 0x17
        /*001a*/ 	.short	(.L_48 - .L_47)
.L_47:
        /*001c*/ 	.word	0x00000000
        /*0020*/ 	.short	0x0002
        /*0022*/ 	.short	0x000c
        /*0024*/ 	.byte	0x00, 0xf0, 0x11, 0x00


	//----- nvinfo : EIATTR_KPARAM_INFO
	.align		4
.L_48:
        /*0028*/ 	.byte	0x04, 0x17
        /*002a*/ 	.short	(.L_50 - .L_49)
.L_49:
        /*002c*/ 	.word	0x00000000
        /*0030*/ 	.short	0x0001
        /*0032*/ 	.short	0x0008
        /*0034*/ 	.byte	0x00, 0xf0, 0x11, 0x00


	//----- nvinfo : EIATTR_KPARAM_INFO
	.align		4
.L_50:
        /*0038*/ 	.byte	0x04, 0x17
        /*003a*/ 	.short	(.L_52 - .L_51)
.L_51:
        /*003c*/ 	.word	0x00000000
        /*0040*/ 	.short	0x0000
        /*0042*/ 	.short	0x0000
        /*0044*/ 	.byte	0x00, 0xf5, 0x21, 0x00


	//----- nvinfo : EIATTR_SPARSE_MMA_MASK
	.align		4
.L_52:
        /*0048*/ 	.byte	0x03, 0x50
        /*004a*/ 	.short	0x0000


	//----- nvinfo : EIATTR_MAXREG_COUNT
	.align		4
        /*004c*/ 	.byte	0x03, 0x1b
        /*004e*/ 	.short	0x00ff


	//----- nvinfo : EIATTR_MERCURY_ISA_VERSION
	.align		4
        /*0050*/ 	.byte	0x03, 0x5f
        /*0052*/ 	.short	0x0101


	//----- nvinfo : EIATTR_VRC_CTA_INIT_COUNT
	.align		4
        /*0054*/ 	.byte	0x02, 0x4a
	.zero		1
	.zero		1


	//----- nvinfo : EIATTR_EXIT_INSTR_OFFSETS
	.align		4
        /*0058*/ 	.byte	0x04, 0x1c
        /*005a*/ 	.short	(.L_54 - .L_53)


	//   ....[0]....
.L_53:
        /*005c*/ 	.word	0x000000e0


	//   ....[1]....
        /*0060*/ 	.word	0x00000c50


	//   ....[2]....
        /*0064*/ 	.word	0x00001720


	//   ....[3]....
        /*0068*/ 	.word	0x00001a10


	//   ....[4]....
        /*006c*/ 	.word	0x00001b80


	//   ....[5]....
        /*0070*/ 	.word	0x00001c70


	//   ....[6]....
        /*0074*/ 	.word	0x00001cd0


	//----- nvinfo : EIATTR_CBANK_PARAM_SIZE
	.align		4
.L_54:
        /*0078*/ 	.byte	0x03, 0x19
        /*007a*/ 	.short	0x0014


	//----- nvinfo : EIATTR_PARAM_CBANK
	.align		4
        /*007c*/ 	.byte	0x04, 0x0a
        /*007e*/ 	.short	(.L_56 - .L_55)
	.align		4
.L_55:
        /*0080*/ 	.word	index@(.nv.constant0._Z26encode_slices_cubic_kernelPiiii)
        /*0084*/ 	.short	0x0380
        /*0086*/ 	.short	0x0014


	//----- nvinfo : EIATTR_SW_WAR
	.align		4
.L_56:
        /*0088*/ 	.byte	0x04, 0x36
        /*008a*/ 	.short	(.L_58 - .L_57)
.L_57:
        /*008c*/ 	.word	0x00000008
.L_58:


//--------------------- .nv.info._Z27encode_columns_cubic_kernelPiiii --------------------------
	.section	.nv.info._Z27encode_columns_cubic_kernelPiiii,"",@"SHT_CUDA_INFO"
	.sectionflags	@""
	.align	4


	//----- nvinfo : EIATTR_CUDA_API_VERSION
	.align		4
        /*0000*/ 	.byte	0x04, 0x37
        /*0002*/ 	.short	(.L_60 - .L_59)
.L_59:
        /*0004*/ 	.word	0x00000082


	//----- nvinfo : EIATTR_KPARAM_INFO
	.align		4
.L_60:
        /*0008*/ 	.byte	0x04, 0x17
        /*000a*/ 	.short	(.L_62 - .L_61)
.L_61:
        /*000c*/ 	.word	0x00000000
        /*0010*/ 	.short	0x0003
        /*0012*/ 	.short	0x0010
        /*0014*/ 	.byte	0x00, 0xf0, 0x11, 0x00


	//----- nvinfo : EIATTR_KPARAM_INFO
	.align		4
.L_62:
        /*0018*/ 	.byte	0x04, 0x17
        /*001a*/ 	.short	(.L_64 - .L_63)
.L_63:
        /*001c*/ 	.word	0x00000000
        /*0020*/ 	.short	0x0002
        /*0022*/ 	.short	0x000c
        /*0024*/ 	.byte	0x00, 0xf0, 0x11, 0x00


	//----- nvinfo : EIATTR_KPARAM_INFO
	.align		4
.L_64:
        /*0028*/ 	.byte	0x04, 0x17
        /*002a*/ 	.short	(.L_66 - .L_65)
.L_65:
        /*002c*/ 	.word	0x00000000
        /*0030*/ 	.short	0x0001
        /*0032*/ 	.short	0x0008
        /*0034*/ 	.byte	0x00, 0xf0, 0x11, 0x00


	//----- nvinfo : EIATTR_KPARAM_INFO
	.align		4
.L_66:
        /*0038*/ 	.byte	0x04, 0x17
        /*003a*/ 	.short	(.L_68 - .L_67)
.L_67:
        /*003c*/ 	.word	0x00000000
        /*0040*/ 	.short	0x0000
        /*0042*/ 	.short	0x0000
        /*0044*/ 	.byte	0x00, 0xf5, 0x21, 0x00


	//----- nvinfo : EIATTR_SPARSE_MMA_MASK
	.align		4
.L_68:
        /*0048*/ 	.byte	0x03, 0x50
        /*004a*/ 	.short	0x0000


	//----- nvinfo : EIATTR_MAXREG_COUNT
	.align		4
        /*004c*/ 	.byte	0x03, 0x1b
        /*004e*/ 	.short	0x00ff


	//----- nvinfo : EIATTR_MERCURY_ISA_VERSION
	.align		4
        /*0050*/ 	.byte	0x03, 0x5f
        /*0052*/ 	.short	0x0101


	//----- nvinfo : EIATTR_VRC_CTA_INIT_COUNT
	.align		4
        /*0054*/ 	.byte	0x02, 0x4a
	.zero		1
	.zero		1


	//----- nvinfo : EIATTR_EXIT_INSTR_OFFSETS
	.align		4
        /*0058*/ 	.byte	0x04, 0x1c
        /*005a*/ 	.short	(.L_70 - .L_69)


	//   ....[0]....
.L_69:
        /*005c*/ 	.word	0x000000d0


	//   ....[1]....
        /*0060*/ 	.word	0x00000740


	//   ....[2]....
        /*0064*/ 	.word	0x000011d0


	//----- nvinfo : EIATTR_CBANK_PARAM_SIZE
	.align		4
.L_70:
        /*0068*/ 	.byte	0x03, 0x19
        /*006a*/ 	.short	0x0014


	//----- nvinfo : EIATTR_PARAM_CBANK
	.align		4
        /*006c*/ 	.byte	0x04, 0x0a
        /*006e*/ 	.short	(.L_72 - .L_71)
	.align		4
.L_71:
        /*0070*/ 	.word	index@(.nv.constant0._Z27encode_columns_cubic_kernelPiiii)
        /*0074*/ 	.short	0x0380
        /*0076*/ 	.short	0x0014


	//----- nvinfo : EIATTR_SW_WAR
	.align		4
.L_72:
        /*0078*/ 	.byte	0x04, 0x36
        /*007a*/ 	.short	(.L_74 - .L_73)
.L_73:
        /*007c*/ 	.word	0x00000008
.L_74:


//--------------------- .nv.info._Z24encode_rows_cubic_kernelPiiii --------------------------
	.section	.nv.info._Z24encode_rows_cubic_kernelPiiii,"",@"SHT_CUDA_INFO"
	.sectionflags	@""
	.align	4


	//----- nvinfo : EIATTR_CUDA_API_VERSION
	.align		4
        /*0000*/ 	.byte	0x04, 0x37
        /*0002*/ 	.short	(.L_76 - .L_75)
.L_75:
        /*0004*/ 	.word	0x00000082


	//----- nvinfo : EIATTR_KPARAM_INFO
	.align		4
.L_76:
        /*0008*/ 	.byte	0x04, 0x17
        /*000a*/ 	.short	(.L_78 - .L_77)
.L_77:
        /*000c*/ 	.word	0x00000000
        /*0010*/ 	.short	0x0003
        /*0012*/ 	.short	0x0010
        /*0014*/ 	.byte	0x00, 0xf0, 0x11, 0x00


	//----- nvinfo : EIATTR_KPARAM_INFO
	.align		4
.L_78:
        /*0018*/ 	.byte	0x04, 0x17
        /*001a*/ 	.short	(.L_80 - .L_79)
.L_79:
        /*001c*/ 	.word	0x00000000
        /*0020*/ 	.short	0x0002
        /*0022*/ 	.short	0x000c
        /*0024*/ 	.byte	0x00, 0xf0, 0x11, 0x00


	//----- nvinfo : EIATTR_KPARAM_INFO
	.align		4
.L_80:
        /*0028*/ 	.byte	0x04, 0x17
        /*002a*/ 	.short	(.L_82 - .L_81)
.L_81:
        /*002c*/ 	.word	0x00000000
        /*0030*/ 	.short	0x0001
        /*0032*/ 	.short	0x0008
        /*0034*/ 	.byte	0x00, 0xf0, 0x11, 0x00


	//----- nvinfo : EIATTR_KPARAM_INFO
	.align		4
.L_82:
        /*0038*/ 	.byte	0x04, 0x17
        /*003a*/ 	.short	(.L_84 - .L_83)
.L_83:
        /*003c*/ 	.word	0x00000000
        /*0040*/ 	.short	0x0000
        /*0042*/ 	.short	0x0000
        /*0044*/ 	.byte	0x00, 0xf5, 0x21, 0x00


	//----- nvinfo : EIATTR_SPARSE_MMA_MASK
	.align		4
.L_84:
        /*0048*/ 	.byte	0x03, 0x50
        /*004a*/ 	.short	0x0000


	//----- nvinfo : EIATTR_MAXREG_COUNT
	.align		4
        /*004c*/ 	.byte	0x03, 0x1b
        /*004e*/ 	.short	0x00ff


	//----- nvinfo : EIATTR_MERCURY_ISA_VERSION
	.align		4
        /*0050*/ 	.byte	0x03, 0x5f
        /*0052*/ 	.short	0x0101


	//----- nvinfo : EIATTR_VRC_CTA_INIT_COUNT
	.align		4
        /*0054*/ 	.byte	0x02, 0x4a
	.zero		1
	.zero		1


	//----- nvinfo : EIATTR_EXIT_INSTR_OFFSETS
	.align		4
        /*0058*/ 	.byte	0x04, 0x1c
        /*005a*/ 	.short	(.L_86 - .L_85)


	//   ....[0]....
.L_85:
        /*005c*/ 	.word	0x000000d0


	//   ....[1]....
        /*0060*/ 	.word	0x00000900


	//   ....[2]....
        /*0064*/ 	.word	0x000013a0


	//----- nvinfo : EIATTR_CBANK_PARAM_SIZE
	.align		4
.L_86:
        /*0068*/ 	.byte	0x03, 0x19
        /*006a*/ 	.short	0x0014


	//----- nvinfo : EIATTR_PARAM_CBANK
	.align		4
        /*006c*/ 	.byte	0x04, 0x0a
        /*006e*/ 	.short	(.L_88 - .L_87)
	.align		4
.L_87:
        /*0070*/ 	.word	index@(.nv.constant0._Z24encode_rows_cubic_kernelPiiii)
        /*0074*/ 	.short	0x0380
        /*0076*/ 	.short	0x0014


	//----- nvinfo : EIATTR_SW_WAR
	.align		4
.L_88:
        /*0078*/ 	.byte	0x04, 0x36
        /*007a*/ 	.short	(.L_90 - .L_89)
.L_89:
        /*007c*/ 	.word	0x00000008
.L_90:


//--------------------- .nv.callgraph             --------------------------
	.section	.nv.callgraph,"",@"SHT_CUDA_CALLGRAPH"
	.align	4
	.sectionentsize	8
	.align		4
        /*0000*/ 	.word	0x00000000
	.align		4
        /*0004*/ 	.word	0xffffffff
	.align		4
        /*0008*/ 	.word	0x00000000
	.align		4
        /*000c*/ 	.word	0xfffffffe
	.align		4
        /*0010*/ 	.word	0x00000000
	.align		4
        /*0014*/ 	.word	0xfffffffd
	.align		4
        /*0018*/ 	.word	0x00000000
	.align		4
        /*001c*/ 	.word	0xfffffffc


//--------------------- .nv.constant3             --------------------------
	.section	.nv.constant3,"a",@progbits
	.align	4
.nv.constant3:
	.type		d_G,@object
	.size		d_G,(.L_0 - d_G)
d_G:
	.zero		600
.L_0:


//--------------------- .text._Z22copy_systematic_kernelPiS_iii --------------------------
	.section	.text._Z22copy_systematic_kernelPiS_iii,"ax",@progbits
	.align	128
        .global         _Z22copy_systematic_kernelPiS_iii
        .type           _Z22copy_systematic_kernelPiS_iii,@function
        .size           _Z22copy_systematic_kernelPiS_iii,(.L_x_45 - _Z22copy_systematic_kernelPiS_iii)
        .other          _Z22copy_systematic_kernelPiS_iii,@"STO_CUDA_ENTRY STV_DEFAULT"
_Z22copy_systematic_kernelPiS_iii:
.text._Z22copy_systematic_kernelPiS_iii:
[----:B------:R-:W-:Y:S01]  /*0000*/  LDC R1, c[0x0][0x37c] ;  /* 0x0000df00ff017b82 */ /* 0x000fe20000000800 */
[----:B------:R-:W0:Y:S07]  /*0010*/  S2R R7, SR_TID.X ;  /* 0x0000000000077919 */ /* 0x000e2e0000002100 */
[----:B------:R-:W1:Y:S01]  /*0020*/  LDC R0, c[0x0][0x394] ;  /* 0x0000e500ff007b82 */ /* 0x000e620000000800 */
[----:B------:R-:W2:Y:S07]  /*0030*/  LDCU UR5, c[0x0][0x398] ;  /* 0x00007300ff0577ac */ /* 0x000eae0008000800 */
[----:B------:R-:W0:Y:S08]  /*0040*/  S2UR UR4, SR_CTAID.X ;  /* 0x00000000000479c3 */ /* 0x000e300000002500 */
[----:B------:R-:W0:Y:S01]  /*0050*/  LDC R6, c[0x0][0x360] ;  /* 0x0000d800ff067b82 */ /* 0x000e220000000800 */
[----:B-1----:R-:W-:-:S04]  /*0060*/  IMAD R3, R0, R0, RZ ;  /* 0x0000000000037224 */ /* 0x002fc800078e02ff */
[----:B------:R-:W-:Y:S02]  /*0070*/  IMAD R5, R3, R0, RZ ;  /* 0x0000000003057224 */ /* 0x000fe400078e02ff */
[----:B0-----:R-:W-:Y:S02]  /*0080*/  IMAD R6, R6, UR4, R7 ;  /* 0x0000000406067c24 */ /* 0x001fe4000f8e0207 */
[----:B--2---:R-:W-:-:S05]  /*0090*/  IMAD R7, R5, UR5, RZ ;  /* 0x0000000505077c24 */ /* 0x004fca000f8e02ff */
[----:B------:R-:W-:-:S13]  /*00a0*/  ISETP.GE.AND P0, PT, R6, R7, PT ;  /* 0x000000070600720c */ /* 0x000fda0003f06270 */
[----:B------:R-:W-:Y:S05]  /*00b0*/  @P0 EXIT ;  /* 0x000000000000094d */ /* 0x000fea0003800000 */
[----:B------:R-:W0:Y:S01]  /*00c0*/  LDC.64 R8, c[0x0][0x380] ;  /* 0x0000e000ff087b82 */ /* 0x000e220000000a00 */
[----:B------:R-:W1:Y:S01]  /*00d0*/  LDCU.64 UR4, c[0x0][0x358] ;  /* 0x00006b00ff0477ac */ /* 0x000e620008000a00 */
[----:B------:R-:W-:Y:S01]  /*00e0*/  IABS R13, R5 ;  /* 0x00000005000d7213 */ /* 0x000fe20000000000 */
[----:B------:R-:W2:Y:S01]  /*00f0*/  LDCU UR6, c[0x0][0x390] ;  /* 0x00007200ff0677ac */ /* 0x000ea20008000800 */
[----:B0-----:R-:W-:-:S05]  /*0100*/  IMAD.WIDE R8, R6, 0x4, R8 ;  /* 0x0000000406087825 */ /* 0x001fca00078e0208 */
[----:B-1----:R0:W3:Y:S01]  /*0110*/  LDG.E R2, desc[UR4][R8.64] ;  /* 0x0000000408027981 */ /* 0x0020e2000c1e1900 */
[----:B------:R-:W1:Y:S01]  /*0120*/  I2F.RP R4, R13 ;  /* 0x0000000d00047306 */ /* 0x000e620000209400 */
[----:B0-----:R-:W-:Y:S02]  /*0130*/  IABS R8, R6 ;  /* 0x0000000600087213 */ /* 0x001fe40000000000 */
[----:B------:R-:W-:-:S05]  /*0140*/  IABS R9, R5 ;  /* 0x0000000500097213 */ /* 0x000fca0000000000 */
[----:B-1----:R-:W0:Y:S01]  /*0150*/  MUFU.RCP R4, R4 ;  /* 0x0000000400047308 */ /* 0x002e220000001000 */
[----:B------:R-:W-:Y:S02]  /*0160*/  IMAD.MOV R9, RZ, RZ, -R9 ;  /* 0x000000ffff097224 */ /* 0x000fe400078e0a09 */
[----:B0-----:R-:W-:-:S05]  /*0170*/  VIADD R10, R4, 0xffffffe ;  /* 0x0ffffffe040a7836 */ /* 0x001fca0000000000 */
[----:B------:R0:W1:Y:S02]  /*0180*/  F2I.FTZ.U32.TRUNC.NTZ R11, R10 ;  /* 0x0000000a000b7305 */ /* 0x000064000021f000 */
[----:B0-----:R-:W-:Y:S02]  /*0190*/  HFMA2 R10, -RZ, RZ, 0, 0 ;  /* 0x00000000ff0a7431 */ /* 0x001fe400000001ff */
[----:B-1----:R-:W-:-:S04]  /*01a0*/  IMAD.MOV R12, RZ, RZ, -R11 ;  /* 0x000000ffff0c7224 */ /* 0x002fc800078e0a0b */
[----:B------:R-:W-:Y:S01]  /*01b0*/  IMAD R7, R12, R13, RZ ;  /* 0x0000000d0c077224 */ /* 0x000fe200078e02ff */
[----:B------:R-:W-:-:S03]  /*01c0*/  IABS R12, R3 ;  /* 0x00000003000c7213 */ /* 0x000fc60000000000 */
[----:B------:R-:W-:-:S04]  /*01d0*/  IMAD.HI.U32 R11, R11, R7, R10 ;  /* 0x000000070b0b7227 */ /* 0x000fc800078e000a */
[----:B------:R-:W-:Y:S01]  /*01e0*/  IMAD.MOV.U32 R7, RZ, RZ, R12 ;  /* 0x000000ffff077224 */ /* 0x000fe200078e000c */
[----:B------:R-:W-:Y:S01]  /*01f0*/  IABS R12, R0 ;  /* 0x00000000000c7213 */ /* 0x000fe20000000000 */
[----:B------:R-:W-:Y:S01]  /*0200*/  IMAD.HI.U32 R4, R11, R8, RZ ;  /* 0x000000080b047227 */ /* 0x000fe200078e00ff */
[----:B------:R-:W-:Y:S01]  /*0210*/  IABS R11, R3 ;  /* 0x00000003000b7213 */ /* 0x000fe20000000000 */
[----:B------:R-:W0:Y:S02]  /*0220*/  I2F.RP R10, R7 ;  /* 0x00000007000a7306 */ /* 0x000e240000209400 */
[----:B------:R-:W-:Y:S01]  /*0230*/  IMAD R8, R4, R9, R8 ;  /* 0x0000000904087224 */ /* 0x000fe200078e0208 */
[----:B------:R-:W-:-:S04]  /*0240*/  IADD3 R11, PT, PT, RZ, -R11, RZ ;  /* 0x8000000bff0b7210 */ /* 0x000fc80007ffe0ff */
[----:B------:R-:W-:Y:S01]  /*0250*/  ISETP.GT.U32.AND P1, PT, R13, R8, PT ;  /* 0x000000080d00720c */ /* 0x000fe20003f24070 */
[----:B0-----:R-:W0:-:S12]  /*0260*/  MUFU.RCP R10, R10 ;  /* 0x0000000a000a7308 */ /* 0x001e180000001000 */
[-C--:B------:R-:W-:Y:S01]  /*0270*/  @!P1 IADD3 R8, PT, PT, R8, -R13.reuse, RZ ;  /* 0x8000000d08089210 */ /* 0x080fe20007ffe0ff */
[----:B------:R-:W-:Y:S01]  /*0280*/  @!P1 VIADD R4, R4, 0x1 ;  /* 0x0000000104049836 */ /* 0x000fe20000000000 */
[----:B------:R-:W-:Y:S02]  /*0290*/  ISETP.NE.AND P1, PT, R5, RZ, PT ;  /* 0x000000ff0500720c */ /* 0x000fe40003f25270 */
[----:B------:R-:W-:Y:S02]  /*02a0*/  ISETP.GE.U32.AND P0, PT, R8, R13, PT ;  /* 0x0000000d0800720c */ /* 0x000fe40003f06070 */
[----:B------:R-:W-:-:S04]  /*02b0*/  LOP3.LUT R8, R6, R5, RZ, 0x3c, !PT ;  /* 0x0000000506087212 */ /* 0x000fc800078e3cff */
[----:B------:R-:W-:Y:S01]  /*02c0*/  ISETP.GE.AND P2, PT, R8, RZ, PT ;  /* 0x000000ff0800720c */ /* 0x000fe20003f46270 */
[----:B0-----:R-:W-:-:S06]  /*02d0*/  VIADD R9, R10, 0xffffffe ;  /* 0x0ffffffe0a097836 */ /* 0x001fcc0000000000 */
[----:B------:R-:W-:Y:S01]  /*02e0*/  @P0 IADD3 R4, PT, PT, R4, 0x1, RZ ;  /* 0x0000000104040810 */ /* 0x000fe20007ffe0ff */
[----:B------:R-:W0:Y:S05]  /*02f0*/  F2I.FTZ.U32.TRUNC.NTZ R9, R9 ;  /* 0x0000000900097305 */ /* 0x000e2a000021f000 */
[----:B------:R-:W-:Y:S01]  /*0300*/  @!P2 IMAD.MOV R4, RZ, RZ, -R4 ;  /* 0x000000ffff04a224 */ /* 0x000fe200078e0a04 */
[----:B------:R-:W-:Y:S02]  /*0310*/  @!P1 LOP3.LUT R4, RZ, R5, RZ, 0x33, !PT ;  /* 0x00000005ff049212 */ /* 0x000fe400078e33ff */
[----:B------:R-:W-:-:S05]  /*0320*/  IADD3 R5, PT, PT, -R5, RZ, RZ ;  /* 0x000000ff05057210 */ /* 0x000fca0007ffe1ff */
[----:B------:R-:W-:Y:S02]  /*0330*/  IMAD R6, R4, R5, R6 ;  /* 0x0000000504067224 */ /* 0x000fe400078e0206 */
[----:B0-----:R-:W-:-:S03]  /*0340*/  IMAD.MOV R8, RZ, RZ, -R9 ;  /* 0x000000ffff087224 */ /* 0x001fc600078e0a09 */
[----:B------:R-:W-:Y:S01]  /*0350*/  IABS R10, R6 ;  /* 0x00000006000a7213 */ /* 0x000fe20000000000 */
[----:B------:R-:W-:Y:S02]  /*0360*/  IMAD R5, R8, R7, RZ ;  /* 0x0000000708057224 */ /* 0x000fe400078e02ff */
[----:B------:R-:W-:-:S04]  /*0370*/  IMAD.MOV.U32 R8, RZ, RZ, RZ ;  /* 0x000000ffff087224 */ /* 0x000fc800078e00ff */
[----:B------:R-:W-:Y:S01]  /*0380*/  IMAD.HI.U32 R9, R9, R5, R8 ;  /* 0x0000000509097227 */ /* 0x000fe200078e0008 */
[----:B------:R-:W-:-:S03]  /*0390*/  MOV R8, R10 ;  /* 0x0000000a00087202 */ /* 0x000fc60000000f00 */
[----:B------:R-:W-:Y:S02]  /*03a0*/  IMAD.MOV.U32 R5, RZ, RZ, R12 ;  /* 0x000000ffff057224 */ /* 0x000fe400078e000c */
[----:B------:R-:W-:Y:S02]  /*03b0*/  IMAD.MOV.U32 R10, RZ, RZ, R11 ;  /* 0x000000ffff0a7224 */ /* 0x000fe400078e000b */
[----:B------:R-:W0:Y:S01]  /*03c0*/  I2F.RP R12, R5 ;  /* 0x00000005000c7306 */ /* 0x000e220000209400 */
[----:B------:R-:W-:-:S04]  /*03d0*/  IMAD.HI.U32 R9, R9, R8, RZ ;  /* 0x0000000809097227 */ /* 0x000fc800078e00ff */
[----:B------:R-:W-:-:S05]  /*03e0*/  IMAD R10, R9, R10, R8 ;  /* 0x0000000a090a7224 */ /* 0x000fca00078e0208 */
[----:B------:R-:W-:Y:S01]  /*03f0*/  ISETP.GT.U32.AND P1, PT, R7, R10, PT ;  /* 0x0000000a0700720c */ /* 0x000fe20003f24070 */
[----:B0-----:R-:W0:-:S12]  /*0400*/  MUFU.RCP R12, R12 ;  /* 0x0000000c000c7308 */ /* 0x001e180000001000 */
[-C--:B------:R-:W-:Y:S02]  /*0410*/  @!P1 IADD3 R10, PT, PT, R10, -R7.reuse, RZ ;  /* 0x800000070a0a9210 */ /* 0x080fe40007ffe0ff */
[----:B------:R-:W-:Y:S02]  /*0420*/  @!P1 IADD3 R9, PT, PT, R9, 0x1, RZ ;  /* 0x0000000109099810 */ /* 0x000fe40007ffe0ff */
[----:B------:R-:W-:Y:S02]  /*0430*/  ISETP.GE.U32.AND P0, PT, R10, R7, PT ;  /* 0x000000070a00720c */ /* 0x000fe40003f06070 */
[----:B------:R-:W-:Y:S02]  /*0440*/  LOP3.LUT R7, R6, R3, RZ, 0x3c, !PT ;  /* 0x0000000306077212 */ /* 0x000fe400078e3cff */
[----:B------:R-:W-:Y:S01]  /*0450*/  ISETP.NE.AND P1, PT, R3, RZ, PT ;  /* 0x000000ff0300720c */ /* 0x000fe20003f25270 */
[----:B0-----:R-:W-:Y:S01]  /*0460*/  VIADD R10, R12, 0xffffffe ;  /* 0x0ffffffe0c0a7836 */ /* 0x001fe20000000000 */
[----:B------:R-:W-:-:S03]  /*0470*/  ISETP.GE.AND P2, PT, R7, RZ, PT ;  /* 0x000000ff0700720c */ /* 0x000fc60003f46270 */
[----:B------:R0:W1:Y:S04]  /*0480*/  F2I.FTZ.U32.TRUNC.NTZ R11, R10 ;  /* 0x0000000a000b7305 */ /* 0x000068000021f000 */
[----:B------:R-:W-:Y:S02]  /*0490*/  @P0 VIADD R9, R9, 0x1 ;  /* 0x0000000109090836 */ /* 0x000fe40000000000 */
[----:B0-----:R-:W-:-:S04]  /*04a0*/  IMAD.MOV.U32 R10, RZ, RZ, RZ ;  /* 0x000000ffff0a7224 */ /* 0x001fc800078e00ff */
[----:B------:R-:W-:Y:S02]  /*04b0*/  @!P2 IADD3 R9, PT, PT, -R9, RZ, RZ ;  /* 0x000000ff0909a210 */ /* 0x000fe40007ffe1ff */
[----:B------:R-:W-:Y:S02]  /*04c0*/  @!P1 LOP3.LUT R9, RZ, R3, RZ, 0x33, !PT ;  /* 0x00000003ff099212 */ /* 0x000fe400078e33ff */
[----:B------:R-:W-:Y:S01]  /*04d0*/  ISETP.GE.AND P1, PT, R6, RZ, PT ;  /* 0x000000ff0600720c */ /* 0x000fe20003f26270 */
[----:B-1----:R-:W-:Y:S01]  /*04e0*/  IMAD.MOV R12, RZ, RZ, -R11 ;  /* 0x000000ffff0c7224 */ /* 0x002fe200078e0a0b */
[----:B------:R-:W-:Y:S01]  /*04f0*/  IADD3 R7, PT, PT, -R9, RZ, RZ ;  /* 0x000000ff09077210 */ /* 0x000fe20007ffe1ff */
[----:B--2---:R-:W-:Y:S02]  /*0500*/  IMAD R9, R4, UR6, R9 ;  /* 0x0000000604097c24 */ /* 0x004fe4000f8e0209 */
[----:B------:R-:W-:Y:S02]  /*0510*/  IMAD R13, R12, R5, RZ ;  /* 0x000000050c0d7224 */ /* 0x000fe400078e02ff */
[----:B------:R-:W-:-:S02]  /*0520*/  IMAD R3, R3, R7, R6 ;  /* 0x0000000703037224 */ /* 0x000fc400078e0206 */
[----:B------:R-:W-:-:S03]  /*0530*/  IMAD.HI.U32 R11, R11, R13, R10 ;  /* 0x0000000d0b0b7227 */ /* 0x000fc600078e000a */
[----:B------:R-:W-:Y:S02]  /*0540*/  IABS R12, R3 ;  /* 0x00000003000c7213 */ /* 0x000fe40000000000 */
[----:B------:R-:W-:Y:S01]  /*0550*/  LOP3.LUT R3, R3, R0, RZ, 0x3c, !PT ;  /* 0x0000000003037212 */ /* 0x000fe200078e3cff */
[----:B------:R-:W-:-:S04]  /*0560*/  IMAD.HI.U32 R7, R11, R8, RZ ;  /* 0x000000080b077227 */ /* 0x000fc800078e00ff */
[----:B------:R-:W-:Y:S01]  /*0570*/  IMAD.HI.U32 R11, R11, R12, RZ ;  /* 0x0000000c0b0b7227 */ /* 0x000fe200078e00ff */
[----:B------:R-:W-:-:S05]  /*0580*/  IADD3 R7, PT, PT, -R7, RZ, RZ ;  /* 0x000000ff07077210 */ /* 0x000fca0007ffe1ff */
[C---:B------:R-:W-:Y:S02]  /*0590*/  IMAD R10, R5.reuse, R7, R8 ;  /* 0x00000007050a7224 */ /* 0x040fe400078e0208 */
[----:B------:R-:W-:Y:S01]  /*05a0*/  IMAD.MOV R8, RZ, RZ, -R11 ;  /* 0x000000ffff087224 */ /* 0x000fe200078e0a0b */
[----:B------:R-:W0:Y:S02]  /*05b0*/  LDC.64 R6, c[0x0][0x388] ;  /* 0x0000e200ff067b82 */ /* 0x000e240000000a00 */
[C---:B------:R-:W-:Y:S01]  /*05c0*/  ISETP.GT.U32.AND P0, PT, R5.reuse, R10, PT ;  /* 0x0000000a0500720c */ /* 0x040fe20003f04070 */
[----:B------:R-:W-:-:S05]  /*05d0*/  IMAD R8, R5, R8, R12 ;  /* 0x0000000805087224 */ /* 0x000fca00078e020c */
[----:B------:R-:W-:-:S07]  /*05e0*/  ISETP.GT.U32.AND P2, PT, R5, R8, PT ;  /* 0x000000080500720c */ /* 0x000fce0003f44070 */
[----:B------:R-:W-:-:S04]  /*05f0*/  @!P0 IADD3 R10, PT, PT, R10, -R5, RZ ;  /* 0x800000050a0a8210 */ /* 0x000fc80007ffe0ff */
[----:B------:R-:W-:Y:S02]  /*0600*/  ISETP.GT.U32.AND P0, PT, R5, R10, PT ;  /* 0x0000000a0500720c */ /* 0x000fe40003f04070 */
[----:B------:R-:W-:Y:S02]  /*0610*/  @!P2 IMAD.IADD R8, R8, 0x1, -R5 ;  /* 0x000000010808a824 */ /* 0x000fe400078e0a05 */
[----:B------:R-:W-:Y:S01]  /*0620*/  @!P2 VIADD R11, R11, 0x1 ;  /* 0x000000010b0ba836 */ /* 0x000fe20000000000 */
[----:B------:R-:W-:Y:S02]  /*0630*/  ISETP.NE.AND P2, PT, R0, RZ, PT ;  /* 0x000000ff0000720c */ /* 0x000fe40003f45270 */
[----:B------:R-:W-:Y:S02]  /*0640*/  ISETP.GE.U32.AND P3, PT, R8, R5, PT ;  /* 0x000000050800720c */ /* 0x000fe40003f66070 */
[----:B------:R-:W-:-:S04]  /*0650*/  LOP3.LUT R0, RZ, R0, RZ, 0x33, !PT ;  /* 0x00000000ff007212 */ /* 0x000fc800078e33ff */
[----:B------:R-:W-:Y:S02]  /*0660*/  @!P0 IADD3 R10, PT, PT, R10, -R5, RZ ;  /* 0x800000050a0a8210 */ /* 0x000fe40007ffe0ff */
[----:B------:R-:W-:-:S03]  /*0670*/  ISETP.GE.AND P0, PT, R3, RZ, PT ;  /* 0x000000ff0300720c */ /* 0x000fc60003f06270 */
[----:B------:R-:W-:Y:S02]  /*0680*/  @!P1 IMAD.MOV R10, RZ, RZ, -R10 ;  /* 0x000000ffff0a9224 */ /* 0x000fe400078e0a0a */
[----:B------:R-:W-:-:S03]  /*0690*/  @P3 IADD3 R11, PT, PT, R11, 0x1, RZ ;  /* 0x000000010b0b3810 */ /* 0x000fc60007ffe0ff */
[----:B------:R-:W-:-:S05]  /*06a0*/  SEL R10, R0, R10, !P2 ;  /* 0x0000000a000a7207 */ /* 0x000fca0005000000 */
[----:B------:R-:W-:Y:S01]  /*06b0*/  @!P0 IADD3 R11, PT, PT, -R11, RZ, RZ ;  /* 0x000000ff0b0b8210 */ /* 0x000fe20007ffe1ff */
[----:B------:R-:W-:-:S03]  /*06c0*/  IMAD R9, R9, UR6, R10 ;  /* 0x0000000609097c24 */ /* 0x000fc6000f8e020a */
[----:B------:R-:W-:-:S05]  /*06d0*/  SEL R0, R0, R11, !P2 ;  /* 0x0000000b00007207 */ /* 0x000fca0005000000 */
[----:B------:R-:W-:-:S04]  /*06e0*/  IMAD R9, R9, UR6, R0 ;  /* 0x0000000609097c24 */ /* 0x000fc8000f8e0200 */
[----:B0-----:R-:W-:-:S05]  /*06f0*/  IMAD.WIDE R6, R9, 0x4, R6 ;  /* 0x0000000409067825 */ /* 0x001fca00078e0206 */
[----:B---3--:R-:W-:Y:S01]  /*0700*/  STG.E desc[UR4][R6.64], R2 ;  /* 0x0000000206007986 */ /* 0x008fe2000c101904 */
[----:B------:R-:W-:Y:S05]  /*0710*/  EXIT ;  /* 0x000000000000794d */ /* 0x000fea0003800000 */
.L_x_0:
[----:B------:R-:W-:-:S00]  /*0720*/  BRA `(.L_x_0) ;  /* 0xfffffffc00fc7947 */ /* 0x000fc0000383ffff */
[----:B------:R-:W-:-:S00]  /*0730*/  NOP ;  /* 0x0000000000007918 */ /* 0x000fc00000000000 */
        /* <DEDUP_REMOVED lines=12> */
.L_x_45:


//--------------------- .text._Z26encode_slices_cubic_kernelPiiii --------------------------
	.section	.text._Z26encode_slices_cubic_kernelPiiii,"ax",@progbits
	.align	128
        .global         _Z26encode_slices_cubic_kernelPiiii
        .type           _Z26encode_slices_cubic_kernelPiiii,@function
        .size           _Z26encode_slices_cubic_kernelPiiii,(.L_x_46 - _Z26encode_slices_cubic_kernelPiiii)
        .other          _Z26encode_slices_cubic_kernelPiiii,@"STO_CUDA_ENTRY STV_DEFAULT"
_Z26encode_slices_cubic_kernelPiiii:
.text._Z26encode_slices_cubic_kernelPiiii:
[----:B------:R-:W0:Y:S01]  /*0000*/  LDC R1, c[0x0][0x37c] ;  /* 0x0000df00ff017b82 */ /* 0x000e220000000800 */
[----:B------:R-:W1:Y:S07]  /*0010*/  S2R R3, SR_TID.X ;  /* 0x0000000000037919 */ /* 0x000e6e0000002100 */
[----:B------:R-:W2:Y:S01]  /*0020*/  S2UR UR4, SR_CTAID.Z ;  /* 0x00000000000479c3 */ /* 0x000ea20000002700 */
[----:B------:R-:W3:Y:S01]  /*0030*/  LDCU UR5, c[0x0][0x38c] ;  /* 0x00007180ff0577ac */ /* 0x000ee20008000800 */
[----:B0-----:R-:W-:-:S06]  /*0040*/  IADD3 R1, PT, PT, R1, -0x28, RZ ;  /* 0xffffffd801017810 */ /* 0x001fcc0007ffe0ff */
[----:B------:R-:W2:Y:S08]  /*0050*/  LDC R2, c[0x0][0x390] ;  /* 0x0000e400ff027b82 */ /* 0x000eb00000000800 */
[----:B------:R-:W1:Y:S08]  /*0060*/  S2UR UR6, SR_CTAID.X ;  /* 0x00000000000679c3 */ /* 0x000e700000002500 */
[----:B------:R-:W1:Y:S08]  /*0070*/  LDC R0, c[0x0][0x360] ;  /* 0x0000d800ff007b82 */ /* 0x000e700000000800 */
[----:B------:R-:W0:Y:S01]  /*0080*/  S2UR UR9, SR_CTAID.Y ;  /* 0x00000000000979c3 */ /* 0x000e220000002600 */
[----:B--2---:R-:W-:-:S07]  /*0090*/  ISETP.LE.AND P0, PT, R2, UR4, PT ;  /* 0x0000000402007c0c */ /* 0x004fce000bf03270 */
[----:B------:R-:W0:Y:S01]  /*00a0*/  LDC R23, c[0x0][0x388] ;  /* 0x0000e200ff177b82 */ /* 0x000e220000000800 */
[----:B-1----:R-:W-:Y:S01]  /*00b0*/  IMAD R0, R0, UR6, R3 ;  /* 0x0000000600007c24 */ /* 0x002fe2000f8e0203 */
[----:B0-----:R-:W-:-:S04]  /*00c0*/  ISETP.LE.OR P0, PT, R23, UR9, P0 ;  /* 0x0000000917007c0c */ /* 0x001fc80008703670 */
[----:B------:R-:W-:-:S13]  /*00d0*/  ISETP.GE.OR P0, PT, R0, R23, P0 ;  /* 0x000000170000720c */ /* 0x000fda0000706670 */
[----:B---3--:R-:W-:Y:S05]  /*00e0*/  @P0 EXIT ;  /* 0x000000000000094d */ /* 0x008fea0003800000 */
[----:B------:R-:W0:Y:S01]  /*00f0*/  LDCU UR6, c[0x0][0x38c] ;  /* 0x00007180ff0677ac */ /* 0x000e220008000800 */
[----:B------:R-:W-:Y:S01]  /*0100*/  IMAD R22, R23, UR4, RZ ;  /* 0x0000000417167c24 */ /* 0x000fe2000f8e02ff */
[----:B------:R-:W1:Y:S03]  /*0110*/  LDCU.64 UR16, c[0x0][0x358] ;  /* 0x00006b00ff1077ac */ /* 0x000e660008000a00 */
[----:B------:R-:W-:Y:S01]  /*0120*/  IMAD R22, R22, R23, RZ ;  /* 0x0000001716167224 */ /* 0x000fe200078e02ff */
[----:B0-----:R-:W-:-:S09]  /*0130*/  UISETP.GE.AND UP0, UPT, UR6, 0x1, UPT ;  /* 0x000000010600788c */ /* 0x001fd2000bf06270 */
[----:B-1----:R-:W-:Y:S05]  /*0140*/  BRA.U !UP0, `(.L_x_1) ;  /* 0x0000000908bc7547 */ /* 0x002fea000b800000 */
[----:B------:R-:W-:Y:S01]  /*0150*/  UISETP.GE.U32.AND UP1, UPT, UR6, 0x10, UPT ;  /* 0x000000100600788c */ /* 0x000fe2000bf26070 */
[----:B------:R-:W-:Y:S01]  /*0160*/  HFMA2 R25, -RZ, RZ, 0, 0 ;  /* 0x00000000ff197431 */ /* 0x000fe200000001ff */
[----:B------:R-:W-:Y:S01]  /*0170*/  ULOP3.LUT UR4, UR6, 0xf, URZ, 0xc0, !UPT ;  /* 0x0000000f06047892 */ /* 0x000fe2000f8ec0ff */
[----:B------:R-:W-:-:S03]  /*0180*/  IMAD R24, R22, R23, UR9 ;  /* 0x0000000916187e24 */ /* 0x000fc6000f8e0217 */
[----:B------:R-:W-:-:S03]  /*0190*/  UISETP.NE.AND UP2, UPT, UR4, URZ, UPT ;  /* 0x000000ff0400728c */ /* 0x000fc6000bf45270 */
[----:B------:R-:W-:Y:S08]  /*01a0*/  BRA.U !UP1, `(.L_x_2) ;  /* 0x0000000509407547 */ /* 0x000ff0000b800000 */
[----:B------:R-:W-:Y:S01]  /*01b0*/  ULOP3.LUT UR7, UR6, 0x7ffffff0, URZ, 0xc0, !UPT ;  /* 0x7ffffff006077892 */ /* 0x000fe2000f8ec0ff */
[----:B------:R-:W-:-:S05]  /*01c0*/  MOV R26, RZ ;  /* 0x000000ff001a7202 */ /* 0x000fca0000000f00 */
[----:B------:R-:W-:-:S07]  /*01d0*/  MOV R25, UR7 ;  /* 0x0000000700197c02 */ /* 0x000fce0008000f00 */
.L_x_3:
[----:B0-----:R-:W0:Y:S01]  /*01e0*/  LDC.64 R18, c[0x0][0x380] ;  /* 0x0000e000ff127b82 */ /* 0x001e220000000a00 */
[----:B------:R-:W-:-:S04]  /*01f0*/  IMAD R2, R26, R23, R0 ;  /* 0x000000171a027224 */ /* 0x000fc800078e0200 */
[CC--:B------:R-:W-:Y:S01]  /*0200*/  IMAD R3, R2.reuse, R23.reuse, R24 ;  /* 0x0000001702037224 */ /* 0x0c0fe200078e0218 */
[----:B------:R-:W-:-:S05]  /*0210*/  IADD3 R6, PT, PT, R2, R23, RZ ;  /* 0x0000001702067210 */ /* 0x000fca0007ffe0ff */
[----:B------:R-:W-:Y:S02]  /*0220*/  IMAD R9, R6, R23, R24 ;  /* 0x0000001706097224 */ /* 0x000fe400078e0218 */
[----:B0-----:R-:W-:-:S04]  /*0230*/  IMAD.WIDE R2, R3, 0x4, R18 ;  /* 0x0000000403027825 */ /* 0x001fc800078e0212 */
[----:B------:R-:W-:Y:S01]  /*0240*/  IMAD.WIDE R8, R9, 0x4, R18 ;  /* 0x0000000409087825 */ /* 0x000fe200078e0212 */
[----:B------:R-:W2:Y:S04]  /*0250*/  LDG.E R4, desc[UR16][R2.64] ;  /* 0x0000001002047981 */ /* 0x000ea8000c1e1900 */
[----:B------:R0:W2:Y:S01]  /*0260*/  LDG.E R5, desc[UR16][R8.64] ;  /* 0x0000001008057981 */ /* 0x0000a2000c1e1900 */
[----:B------:R-:W-:Y:S02]  /*0270*/  IADD3 R6, PT, PT, R6, R23, RZ ;  /* 0x0000001706067210 */ /* 0x000fe40007ffe0ff */
[----:B------:R-:W-:Y:S02]  /*0280*/  LEA R27, R26, R1, 0x2 ;  /* 0x000000011a1b7211 */ /* 0x000fe400078e10ff */
[CC--:B------:R-:W-:Y:S01]  /*0290*/  IADD3 R10, PT, PT, R6.reuse, R23.reuse, RZ ;  /* 0x00000017060a7210 */ /* 0x0c0fe20007ffe0ff */
[----:B------:R-:W-:-:S03]  /*02a0*/  IMAD R11, R6, R23, R24 ;  /* 0x00000017060b7224 */ /* 0x000fc600078e0218 */
[CC--:B------:R-:W-:Y:S01]  /*02b0*/  IADD3 R12, PT, PT, R10.reuse, R23.reuse, RZ ;  /* 0x000000170a0c7210 */ /* 0x0c0fe20007ffe0ff */
[-C--:B------:R-:W-:Y:S02]  /*02c0*/  IMAD R7, R10, R23.reuse, R24 ;  /* 0x000000170a077224 */ /* 0x080fe400078e0218 */
[----:B------:R-:W-:Y:S01]  /*02d0*/  IMAD.WIDE R10, R11, 0x4, R18 ;  /* 0x000000040b0a7825 */ /* 0x000fe200078e0212 */
[----:B------:R-:W-:-:S03]  /*02e0*/  IADD3 R14, PT, PT, R12, R23, RZ ;  /* 0x000000170c0e7210 */ /* 0x000fc60007ffe0ff */
[-C--:B------:R-:W-:Y:S01]  /*02f0*/  IMAD R15, R12, R23.reuse, R24 ;  /* 0x000000170c0f7224 */ /* 0x080fe200078e0218 */
[-C--:B0-----:R-:W-:Y:S01]  /*0300*/  IADD3 R8, PT, PT, R14, R23.reuse, RZ ;  /* 0x000000170e087210 */ /* 0x081fe20007ffe0ff */
[----:B------:R-:W-:Y:S01]  /*0310*/  IMAD.WIDE R6, R7, 0x4, R18 ;  /* 0x0000000407067825 */ /* 0x000fe200078e0212 */
[----:B------:R0:W3:Y:S02]  /*0320*/  LDG.E R2, desc[UR16][R10.64] ;  /* 0x000000100a027981 */ /* 0x0000e4000c1e1900 */
[-C--:B------:R-:W-:Y:S01]  /*0330*/  IADD3 R12, PT, PT, R8, R23.reuse, RZ ;  /* 0x00000017080c7210 */ /* 0x080fe20007ffe0ff */
[-CC-:B------:R-:W-:Y:S01]  /*0340*/  IMAD R9, R14, R23.reuse, R24.reuse ;  /* 0x000000170e097224 */ /* 0x180fe200078e0218 */
[----:B------:R-:W3:Y:S02]  /*0350*/  LDG.E R3, desc[UR16][R6.64] ;  /* 0x0000001006037981 */ /* 0x000ee4000c1e1900 */
[-C--:B------:R-:W-:Y:S01]  /*0360*/  IADD3 R16, PT, PT, R12, R23.reuse, RZ ;  /* 0x000000170c107210 */ /* 0x080fe20007ffe0ff */
[----:B------:R-:W-:-:S03]  /*0370*/  IMAD R13, R8, R23, R24 ;  /* 0x00000017080d7224 */ /* 0x000fc600078e0218 */
[----:B------:R-:W-:Y:S01]  /*0380*/  IADD3 R20, PT, PT, R16, R23, RZ ;  /* 0x0000001710147210 */ /* 0x000fe20007ffe0ff */
[----:B------:R-:W-:-:S03]  /*0390*/  IMAD.WIDE R8, R9, 0x4, R18 ;  /* 0x0000000409087825 */ /* 0x000fc600078e0212 */
[-C--:B------:R-:W-:Y:S01]  /*03a0*/  IADD3 R28, PT, PT, R20, R23.reuse, RZ ;  /* 0x00000017141c7210 */ /* 0x080fe20007ffe0ff */
[----:B------:R-:W-:Y:S02]  /*03b0*/  IMAD R17, R16, R23, R24 ;  /* 0x0000001710117224 */ /* 0x000fe400078e0218 */
[----:B------:R-:W-:-:S04]  /*03c0*/  IMAD.WIDE R14, R15, 0x4, R18 ;  /* 0x000000040f0e7825 */ /* 0x000fc800078e0212 */
[----:B------:R-:W-:Y:S02]  /*03d0*/  IMAD R21, R20, R23, R24 ;  /* 0x0000001714157224 */ /* 0x000fe400078e0218 */
[----:B------:R-:W-:-:S04]  /*03e0*/  IMAD.WIDE R16, R17, 0x4, R18 ;  /* 0x0000000411107825 */ /* 0x000fc800078e0212 */
[-CC-:B------:R-:W-:Y:S01]  /*03f0*/  IMAD R29, R28, R23.reuse, R24.reuse ;  /* 0x000000171c1d7224 */ /* 0x180fe200078e0218 */
[----:B--2---:R1:W-:Y:S02]  /*0400*/  STL.64 [R27], R4 ;  /* 0x000000041b007387 */ /* 0x0043e40000100a00 */
[-C--:B-1----:R-:W-:Y:S02]  /*0410*/  IMAD R5, R12, R23.reuse, R24 ;  /* 0x000000170c057224 */ /* 0x082fe400078e0218 */
[----:B------:R1:W2:Y:S02]  /*0420*/  LDG.E R4, desc[UR16][R14.64] ;  /* 0x000000100e047981 */ /* 0x0002a4000c1e1900 */
[--C-:B0-----:R-:W-:Y:S02]  /*0430*/  IMAD.WIDE R10, R5, 0x4, R18.reuse ;  /* 0x00000004050a7825 */ /* 0x101fe400078e0212 */
[----:B------:R0:W2:Y:S04]  /*0440*/  LDG.E R5, desc[UR16][R8.64] ;  /* 0x0000001008057981 */ /* 0x0000a8000c1e1900 */
[----:B------:R4:W5:Y:S01]  /*0450*/  LDG.E R7, desc[UR16][R10.64] ;  /* 0x000000100a077981 */ /* 0x000962000c1e1900 */
[----:B-1----:R-:W-:Y:S01]  /*0460*/  IMAD.WIDE R14, R21, 0x4, R18 ;  /* 0x00000004150e7825 */ /* 0x002fe200078e0212 */
[----:B0-----:R-:W-:-:S04]  /*0470*/  IADD3 R8, PT, PT, R28, R23, RZ ;  /* 0x000000171c087210 */ /* 0x001fc80007ffe0ff */
[----:B------:R-:W5:Y:S01]  /*0480*/  LDG.E R9, desc[UR16][R14.64] ;  /* 0x000000100e097981 */ /* 0x000f62000c1e1900 */
[CC--:B----4-:R-:W-:Y:S01]  /*0490*/  IADD3 R10, PT, PT, R8.reuse, R23.reuse, RZ ;  /* 0x00000017080a7210 */ /* 0x0d0fe20007ffe0ff */
[----:B------:R-:W-:Y:S02]  /*04a0*/  IMAD R21, R8, R23, R24 ;  /* 0x0000001708157224 */ /* 0x000fe400078e0218 */
[----:B------:R0:W5:Y:S02]  /*04b0*/  LDG.E R8, desc[UR16][R16.64] ;  /* 0x0000001010087981 */ /* 0x000164000c1e1900 */
[----:B------:R-:W-:-:S04]  /*04c0*/  IMAD.WIDE R20, R21, 0x4, R18 ;  /* 0x0000000415147825 */ /* 0x000fc800078e0212 */
[----:B------:R-:W-:Y:S01]  /*04d0*/  IMAD.WIDE R12, R13, 0x4, R18 ;  /* 0x000000040d0c7825 */ /* 0x000fe200078e0212 */
[----:B------:R1:W4:Y:S01]  /*04e0*/  LDG.E R11, desc[UR16][R20.64] ;  /* 0x00000010140b7981 */ /* 0x000322000c1e1900 */
[----:B0-----:R-:W-:-:S03]  /*04f0*/  IADD3 R16, PT, PT, R10, R23, RZ ;  /* 0x000000170a107210 */ /* 0x001fc60007ffe0ff */
[----:B------:R0:W4:Y:S01]  /*0500*/  LDG.E R6, desc[UR16][R12.64] ;  /* 0x000000100c067981 */ /* 0x000122000c1e1900 */
[CC--:B------:R-:W-:Y:S01]  /*0510*/  IADD3 R14, PT, PT, R16.reuse, R23.reuse, RZ ;  /* 0x00000017100e7210 */ /* 0x0c0fe20007ffe0ff */
[----:B------:R-:W-:-:S03]  /*0520*/  IMAD R17, R16, R23, R24 ;  /* 0x0000001710117224 */ /* 0x000fc600078e0218 */
[CC--:B-1----:R-:W-:Y:S01]  /*0530*/  IADD3 R21, PT, PT, R14.reuse, R23.reuse, RZ ;  /* 0x000000170e157210 */ /* 0x0c2fe20007ffe0ff */
[-CC-:B------:R-:W-:Y:S02]  /*0540*/  IMAD R16, R14, R23.reuse, R24.reuse ;  /* 0x000000170e107224 */ /* 0x180fe400078e0218 */
[-CC-:B0-----:R-:W-:Y:S02]  /*0550*/  IMAD R13, R10, R23.reuse, R24.reuse ;  /* 0x000000170a0d7224 */ /* 0x181fe400078e0218 */
[----:B------:R-:W-:Y:S02]  /*0560*/  IMAD R21, R21, R23, R24 ;  /* 0x0000001715157224 */ /* 0x000fe400078e0218 */
[----:B------:R-:W-:-:S04]  /*0570*/  IMAD.WIDE R12, R13, 0x4, R18 ;  /* 0x000000040d0c7825 */ /* 0x000fc800078e0212 */
[--C-:B------:R-:W-:Y:S02]  /*0580*/  IMAD.WIDE R14, R17, 0x4, R18.reuse ;  /* 0x00000004110e7825 */ /* 0x100fe400078e0212 */
[----:B------:R-:W4:Y:S02]  /*0590*/  LDG.E R12, desc[UR16][R12.64] ;  /* 0x000000100c0c7981 */ /* 0x000f24000c1e1900 */
[----:B------:R-:W-:-:S04]  /*05a0*/  IMAD.WIDE R28, R29, 0x4, R18 ;  /* 0x000000041d1c7825 */ /* 0x000fc800078e0212 */
[--C-:B------:R-:W-:Y:S01]  /*05b0*/  IMAD.WIDE R16, R16, 0x4, R18.reuse ;  /* 0x0000000410107825 */ /* 0x100fe200078e0212 */
[----:B------:R-:W4:Y:S03]  /*05c0*/  LDG.E R10, desc[UR16][R28.64] ;  /* 0x000000101c0a7981 */ /* 0x000f26000c1e1900 */
[----:B------:R-:W-:Y:S01]  /*05d0*/  IMAD.WIDE R18, R21, 0x4, R18 ;  /* 0x0000000415127825 */ /* 0x000fe200078e0212 */
[----:B------:R-:W4:Y:S04]  /*05e0*/  LDG.E R13, desc[UR16][R14.64] ;  /* 0x000000100e0d7981 */ /* 0x000f28000c1e1900 */
[----:B------:R-:W4:Y:S04]  /*05f0*/  LDG.E R20, desc[UR16][R16.64] ;  /* 0x0000001010147981 */ /* 0x000f28000c1e1900 */
[----:B------:R-:W4:Y:S01]  /*0600*/  LDG.E R21, desc[UR16][R18.64] ;  /* 0x0000001012157981 */ /* 0x000f22000c1e1900 */
[----:B------:R-:W-:-:S03]  /*0610*/  IADD3 R26, PT, PT, R26, 0x10, RZ ;  /* 0x000000101a1a7810 */ /* 0x000fc60007ffe0ff */
[----:B---3--:R0:W-:Y:S01]  /*0620*/  STL.64 [R27+0x8], R2 ;  /* 0x000008021b007387 */ /* 0x0081e20000100a00 */
[----:B------:R-:W-:-:S03]  /*0630*/  ISETP.NE.AND P0, PT, R26, R25, PT ;  /* 0x000000191a00720c */ /* 0x000fc60003f05270 */
[----:B--2---:R0:W-:Y:S04]  /*0640*/  STL.64 [R27+0x10], R4 ;  /* 0x000010041b007387 */ /* 0x0041e80000100a00 */
[----:B-----5:R0:W-:Y:S04]  /*0650*/  STL.64 [R27+0x20], R8 ;  /* 0x000020081b007387 */ /* 0x0201e80000100a00 */
[----:B----4-:R0:W-:Y:S04]  /*0660*/  STL.64 [R27+0x18], R6 ;  /* 0x000018061b007387 */ /* 0x0101e80000100a00 */
[----:B------:R0:W-:Y:S04]  /*0670*/  STL.64 [R27+0x28], R10 ;  /* 0x0000280a1b007387 */ /* 0x0001e80000100a00 */
[----:B------:R0:W-:Y:S04]  /*0680*/  STL.64 [R27+0x30], R12 ;  /* 0x0000300c1b007387 */ /* 0x0001e80000100a00 */
[----:B------:R0:W-:Y:S01]  /*0690*/  STL.64 [R27+0x38], R20 ;  /* 0x000038141b007387 */ /* 0x0001e20000100a00 */
[----:B------:R-:W-:Y:S05]  /*06a0*/  @P0 BRA `(.L_x_3) ;  /* 0xfffffff800cc0947 */ /* 0x000fea000383ffff */
.L_x_2:
[----:B------:R-:W-:Y:S05]  /*06b0*/  BRA.U !UP2, `(.L_x_1) ;  /* 0x000000050a607547 */ /* 0x000fea000b800000 */
[----:B------:R-:W-:Y:S02]  /*06c0*/  UISETP.GE.U32.AND UP1, UPT, UR4, 0x8, UPT ;  /* 0x000000080400788c */ /* 0x000fe4000bf26070 */
[----:B------:R-:W-:-:S04]  /*06d0*/  ULOP3.LUT UR7, UR6, 0x7, URZ, 0xc0, !UPT ;  /* 0x0000000706077892 */ /* 0x000fc8000f8ec0ff */
[----:B------:R-:W-:-:S03]  /*06e0*/  UISETP.NE.AND UP2, UPT, UR7, URZ, UPT ;  /* 0x000000ff0700728c */ /* 0x000fc6000bf45270 */
[----:B------:R-:W-:Y:S08]  /*06f0*/  BRA.U !UP1, `(.L_x_4) ;  /* 0x0000000109ac7547 */ /* 0x000ff0000b800000 */
[-C--:B0-----:R-:W-:Y:S01]  /*0700*/  IMAD R4, R25, R23.reuse, R0 ;  /* 0x0000001719047224 */ /* 0x081fe200078e0200 */
[----:B------:R-:W0:Y:S03]  /*0710*/  LDC.64 R2, c[0x0][0x380] ;  /* 0x0000e000ff027b82 */ /* 0x000e260000000a00 */
[CC--:B------:R-:W-:Y:S01]  /*0720*/  IMAD R7, R4.reuse, R23.reuse, R24 ;  /* 0x0000001704077224 */ /* 0x0c0fe200078e0218 */
[----:B------:R-:W-:-:S04]  /*0730*/  IADD3 R6, PT, PT, R4, R23, RZ ;  /* 0x0000001704067210 */ /* 0x000fc80007ffe0ff */
[CC--:B------:R-:W-:Y:S01]  /*0740*/  IADD3 R8, PT, PT, R6.reuse, R23.reuse, RZ ;  /* 0x0000001706087210 */ /* 0x0c0fe20007ffe0ff */
[----:B------:R-:W-:-:S03]  /*0750*/  IMAD R11, R6, R23, R24 ;  /* 0x00000017060b7224 */ /* 0x000fc600078e0218 */
[CC--:B------:R-:W-:Y:S01]  /*0760*/  IADD3 R16, PT, PT, R8.reuse, R23.reuse, RZ ;  /* 0x0000001708107210 */ /* 0x0c0fe20007ffe0ff */
[----:B------:R-:W-:-:S03]  /*0770*/  IMAD R13, R8, R23, R24 ;  /* 0x00000017080d7224 */ /* 0x000fc600078e0218 */
[----:B------:R-:W-:-:S04]  /*0780*/  IADD3 R4, PT, PT, R16, R23, RZ ;  /* 0x0000001710047210 */ /* 0x000fc80007ffe0ff */
[-C--:B------:R-:W-:Y:S01]  /*0790*/  IADD3 R8, PT, PT, R4, R23.reuse, RZ ;  /* 0x0000001704087210 */ /* 0x080fe20007ffe0ff */
[----:B------:R-:W-:-:S03]  /*07a0*/  IMAD R5, R16, R23, R24 ;  /* 0x0000001710057224 */ /* 0x000fc600078e0218 */
[----:B------:R-:W-:Y:S01]  /*07b0*/  IADD3 R18, PT, PT, R8, R23, RZ ;  /* 0x0000001708127210 */ /* 0x000fe20007ffe0ff */
[----:B0-----:R-:W-:-:S03]  /*07c0*/  IMAD.WIDE R6, R7, 0x4, R2 ;  /* 0x0000000407067825 */ /* 0x001fc600078e0202 */
[-C--:B------:R-:W-:Y:S01]  /*07d0*/  IADD3 R16, PT, PT, R18, R23.reuse, RZ ;  /* 0x0000001712107210 */ /* 0x080fe20007ffe0ff */
[----:B------:R-:W-:Y:S01]  /*07e0*/  IMAD.WIDE R10, R11, 0x4, R2 ;  /* 0x000000040b0a7825 */ /* 0x000fe200078e0202 */
[----:B------:R0:W2:Y:S03]  /*07f0*/  LDG.E R14, desc[UR16][R6.64] ;  /* 0x00000010060e7981 */ /* 0x0000a6000c1e1900 */
[-CC-:B------:R-:W-:Y:S01]  /*0800*/  IMAD R9, R4, R23.reuse, R24.reuse ;  /* 0x0000001704097224 */ /* 0x180fe200078e0218 */
[----:B------:R1:W3:Y:S01]  /*0810*/  LDG.E R15, desc[UR16][R10.64] ;  /* 0x000000100a0f7981 */ /* 0x0002e2000c1e1900 */
[-CC-:B------:R-:W-:Y:S02]  /*0820*/  IMAD R17, R8, R23.reuse, R24.reuse ;  /* 0x0000001708117224 */ /* 0x180fe400078e0218 */
[-CC-:B------:R-:W-:Y:S02]  /*0830*/  IMAD R19, R18, R23.reuse, R24.reuse ;  /* 0x0000001712137224 */ /* 0x180fe400078e0218 */
[----:B------:R-:W-:-:S02]  /*0840*/  IMAD R21, R16, R23, R24 ;  /* 0x0000001710157224 */ /* 0x000fc400078e0218 */
[----:B0-----:R-:W-:-:S04]  /*0850*/  IMAD.WIDE R6, R9, 0x4, R2 ;  /* 0x0000000409067825 */ /* 0x001fc800078e0202 */
[--C-:B------:R-:W-:Y:S02]  /*0860*/  IMAD.WIDE R12, R13, 0x4, R2.reuse ;  /* 0x000000040d0c7825 */ /* 0x100fe400078e0202 */
[----:B------:R-:W4:Y:S02]  /*0870*/  LDG.E R6, desc[UR16][R6.64] ;  /* 0x0000001006067981 */ /* 0x000f24000c1e1900 */
[--C-:B------:R-:W-:Y:S02]  /*0880*/  IMAD.WIDE R4, R5, 0x4, R2.reuse ;  /* 0x0000000405047825 */ /* 0x100fe400078e0202 */
[----:B------:R0:W5:Y:S02]  /*0890*/  LDG.E R12, desc[UR16][R12.64] ;  /* 0x000000100c0c7981 */ /* 0x000164000c1e1900 */
[--C-:B------:R-:W-:Y:S02]  /*08a0*/  IMAD.WIDE R8, R17, 0x4, R2.reuse ;  /* 0x0000000411087825 */ /* 0x100fe400078e0202 */
[----:B------:R-:W5:Y:S02]  /*08b0*/  LDG.E R4, desc[UR16][R4.64] ;  /* 0x0000001004047981 */ /* 0x000f64000c1e1900 */
[----:B-1----:R-:W-:-:S02]  /*08c0*/  IMAD.WIDE R10, R19, 0x4, R2 ;  /* 0x00000004130a7825 */ /* 0x002fc400078e0202 */
[----:B------:R-:W5:Y:S02]  /*08d0*/  LDG.E R8, desc[UR16][R8.64] ;  /* 0x0000001008087981 */ /* 0x000f64000c1e1900 */
[----:B------:R-:W-:Y:S02]  /*08e0*/  IMAD.WIDE R2, R21, 0x4, R2 ;  /* 0x0000000415027825 */ /* 0x000fe400078e0202 */
[----:B------:R-:W5:Y:S04]  /*08f0*/  LDG.E R10, desc[UR16][R10.64] ;  /* 0x000000100a0a7981 */ /* 0x000f68000c1e1900 */
[----:B------:R-:W5:Y:S01]  /*0900*/  LDG.E R2, desc[UR16][R2.64] ;  /* 0x0000001002027981 */ /* 0x000f62000c1e1900 */
[C---:B0-----:R-:W-:Y:S02]  /*0910*/  LEA R13, R25.reuse, R1, 0x2 ;  /* 0x00000001190d7211 */ /* 0x041fe400078e10ff */
[----:B------:R-:W-:-:S03]  /*0920*/  IADD3 R25, PT, PT, R25, 0x8, RZ ;  /* 0x0000000819197810 */ /* 0x000fc60007ffe0ff */
[----:B--2---:R1:W-:Y:S04]  /*0930*/  STL [R13], R14 ;  /* 0x0000000e0d007387 */ /* 0x0043e80000100800 */
[----:B---3--:R1:W-:Y:S04]  /*0940*/  STL [R13+0x4], R15 ;  /* 0x0000040f0d007387 */ /* 0x0083e80000100800 */
[----:B----4-:R1:W-:Y:S04]  /*0950*/  STL [R13+0x10], R6 ;  /* 0x000010060d007387 */ /* 0x0103e80000100800 */
[----:B-----5:R1:W-:Y:S04]  /*0960*/  STL [R13+0x8], R12 ;  /* 0x0000080c0d007387 */ /* 0x0203e80000100800 */
[----:B------:R1:W-:Y:S04]  /*0970*/  STL [R13+0xc], R4 ;  /* 0x00000c040d007387 */ /* 0x0003e80000100800 */
[----:B------:R1:W-:Y:S04]  /*0980*/  STL [R13+0x14], R8 ;  /* 0x000014080d007387 */ /* 0x0003e80000100800 */
[----:B------:R1:W-:Y:S04]  /*0990*/  STL [R13+0x18], R10 ;  /* 0x0000180a0d007387 */ /* 0x0003e80000100800 */
[----:B------:R1:W-:Y:S02]  /*09a0*/  STL [R13+0x1c], R2 ;  /* 0x00001c020d007387 */ /* 0x0003e40000100800 */
.L_x_4:
[----:B------:R-:W-:Y:S05]  /*09b0*/  BRA.U !UP2, `(.L_x_1) ;  /* 0x000000010aa07547 */ /* 0x000fea000b800000 */
[----:B------:R-:W-:Y:S02]  /*09c0*/  UISETP.GE.U32.AND UP1, UPT, UR7, 0x4, UPT ;  /* 0x000000040700788c */ /* 0x000fe4000bf26070 */
[----:B------:R-:W-:-:S04]  /*09d0*/  ULOP3.LUT UR8, UR6, 0x3, URZ, 0xc0, !UPT ;  /* 0x0000000306087892 */ /* 0x000fc8000f8ec0ff */
[----:B------:R-:W-:-:S03]  /*09e0*/  UISETP.NE.AND UP2, UPT, UR8, URZ, UPT ;  /* 0x000000ff0800728c */ /* 0x000fc6000bf45270 */
[----:B------:R-:W-:Y:S08]  /*09f0*/  BRA.U !UP1, `(.L_x_5) ;  /* 0x00000001095c7547 */ /* 0x000ff0000b800000 */
[----:B01----:R-:W0:Y:S01]  /*0a00*/  LDC.64 R2, c[0x0][0x380] ;  /* 0x0000e000ff027b82 */ /* 0x003e220000000a00 */
[----:B------:R-:W-:-:S04]  /*0a10*/  IMAD R4, R25, R23, R0 ;  /* 0x0000001719047224 */ /* 0x000fc800078e0200 */
[CC--:B------:R-:W-:Y:S01]  /*0a20*/  IMAD R5, R4.reuse, R23.reuse, R24 ;  /* 0x0000001704057224 */ /* 0x0c0fe200078e0218 */
[----:B------:R-:W-:-:S04]  /*0a30*/  IADD3 R6, PT, PT, R4, R23, RZ ;  /* 0x0000001704067210 */ /* 0x000fc80007ffe0ff */
[CC--:B------:R-:W-:Y:S01]  /*0a40*/  IADD3 R8, PT, PT, R6.reuse, R23.reuse, RZ ;  /* 0x0000001706087210 */ /* 0x0c0fe20007ffe0ff */
[----:B------:R-:W-:-:S03]  /*0a50*/  IMAD R7, R6, R23, R24 ;  /* 0x0000001706077224 */ /* 0x000fc600078e0218 */
[CC--:B------:R-:W-:Y:S01]  /*0a60*/  IADD3 R10, PT, PT, R8.reuse, R23.reuse, RZ ;  /* 0x00000017080a7210 */ /* 0x0c0fe20007ffe0ff */
[----:B------:R-:W-:-:S04]  /*0a70*/  IMAD R9, R8, R23, R24 ;  /* 0x0000001708097224 */ /* 0x000fc800078e0218 */
[----:B------:R-:W-:Y:S02]  /*0a80*/  IMAD R11, R10, R23, R24 ;  /* 0x000000170a0b7224 */ /* 0x000fe400078e0218 */
[----:B0-----:R-:W-:-:S04]  /*0a90*/  IMAD.WIDE R4, R5, 0x4, R2 ;  /* 0x0000000405047825 */ /* 0x001fc800078e0202 */
[--C-:B------:R-:W-:Y:S02]  /*0aa0*/  IMAD.WIDE R6, R7, 0x4, R2.reuse ;  /* 0x0000000407067825 */ /* 0x100fe400078e0202 */
[----:B------:R-:W2:Y:S02]  /*0ab0*/  LDG.E R4, desc[UR16][R4.64] ;  /* 0x0000001004047981 */ /* 0x000ea4000c1e1900 */
[--C-:B------:R-:W-:Y:S02]  /*0ac0*/  IMAD.WIDE R8, R9, 0x4, R2.reuse ;  /* 0x0000000409087825 */ /* 0x100fe400078e0202 */
[----:B------:R-:W3:Y:S02]  /*0ad0*/  LDG.E R6, desc[UR16][R6.64] ;  /* 0x0000001006067981 */ /* 0x000ee4000c1e1900 */
[----:B------:R-:W-:Y:S02]  /*0ae0*/  IMAD.WIDE R2, R11, 0x4, R2 ;  /* 0x000000040b027825 */ /* 0x000fe400078e0202 */
[----:B------:R-:W4:Y:S04]  /*0af0*/  LDG.E R8, desc[UR16][R8.64] ;  /* 0x0000001008087981 */ /* 0x000f28000c1e1900 */
[----:B------:R-:W5:Y:S01]  /*0b00*/  LDG.E R2, desc[UR16][R2.64] ;  /* 0x0000001002027981 */ /* 0x000f62000c1e1900 */
[----:B------:R-:W-:-:S02]  /*0b10*/  LEA R11, R25, R1, 0x2 ;  /* 0x00000001190b7211 */ /* 0x000fc400078e10ff */
[----:B------:R-:W-:-:S03]  /*0b20*/  IADD3 R25, PT, PT, R25, 0x4, RZ ;  /* 0x0000000419197810 */ /* 0x000fc60007ffe0ff */
[----:B--2---:R2:W-:Y:S04]  /*0b30*/  STL [R11], R4 ;  /* 0x000000040b007387 */ /* 0x0045e80000100800 */
[----:B---3--:R2:W-:Y:S04]  /*0b40*/  STL [R11+0x4], R6 ;  /* 0x000004060b007387 */ /* 0x0085e80000100800 */
[----:B----4-:R2:W-:Y:S04]  /*0b50*/  STL [R11+0x8], R8 ;  /* 0x000008080b007387 */ /* 0x0105e80000100800 */
[----:B-----5:R2:W-:Y:S02]  /*0b60*/  STL [R11+0xc], R2 ;  /* 0x00000c020b007387 */ /* 0x0205e40000100800 */
.L_x_5:
[----:B------:R-:W-:Y:S05]  /*0b70*/  BRA.U !UP2, `(.L_x_1) ;  /* 0x000000010a307547 */ /* 0x000fea000b800000 */
[----:B012---:R-:W0:Y:S01]  /*0b80*/  LDC.64 R4, c[0x0][0x380] ;  /* 0x0000e000ff047b82 */ /* 0x007e220000000a00 */
[----:B------:R-:W-:-:S05]  /*0b90*/  UMOV UR4, URZ ;  /* 0x000000ff00047c82 */ /* 0x000fca0008000000 */
.L_x_6:
[----:B---3--:R-:W-:-:S04]  /*0ba0*/  IMAD R2, R25, R23, R0 ;  /* 0x0000001719027224 */ /* 0x008fc800078e0200 */
[----:B------:R-:W-:-:S04]  /*0bb0*/  IMAD R3, R2, R23, R24 ;  /* 0x0000001702037224 */ /* 0x000fc800078e0218 */
[----:B0-----:R-:W-:-:S06]  /*0bc0*/  IMAD.WIDE R2, R3, 0x4, R4 ;  /* 0x0000000403027825 */ /* 0x001fcc00078e0204 */
[----:B------:R-:W2:Y:S01]  /*0bd0*/  LDG.E R2, desc[UR16][R2.64] ;  /* 0x0000001002027981 */ /* 0x000ea2000c1e1900 */
[C---:B------:R-:W-:Y:S01]  /*0be0*/  LEA R7, R25.reuse, R1, 0x2 ;  /* 0x0000000119077211 */ /* 0x040fe200078e10ff */
[----:B------:R-:W-:Y:S01]  /*0bf0*/  UIADD3 UR4, UPT, UPT, UR4, 0x1, URZ ;  /* 0x0000000104047890 */ /* 0x000fe2000fffe0ff */
[----:B------:R-:W-:-:S03]  /*0c00*/  IADD3 R25, PT, PT, R25, 0x1, RZ ;  /* 0x0000000119197810 */ /* 0x000fc60007ffe0ff */
[----:B------:R-:W-:Y:S01]  /*0c10*/  UISETP.NE.AND UP1, UPT, UR4, UR8, UPT ;  /* 0x000000080400728c */ /* 0x000fe2000bf25270 */
[----:B--2---:R3:W-:Y:S08]  /*0c20*/  STL [R7], R2 ;  /* 0x0000000207007387 */ /* 0x0047f00000100800 */
[----:B------:R-:W-:Y:S05]  /*0c30*/  BRA.U UP1, `(.L_x_6) ;  /* 0xfffffffd01d87547 */ /* 0x000fea000b83ffff */
.L_x_1:
[----:B------:R-:W-:-:S13]  /*0c40*/  ISETP.LE.AND P0, PT, R23, UR6, PT ;  /* 0x0000000617007c0c */ /* 0x000fda000bf03270 */
[----:B------:R-:W-:Y:S05]  /*0c50*/  @P0 EXIT ;  /* 0x000000000000094d */ /* 0x000fea0003800000 */
[----:B------:R-:W-:Y:S01]  /*0c60*/  IMAD R22, R22, R23, UR9 ;  /* 0x0000000916167e24 */ /* 0x000fe2000f8e0217 */
[----:B------:R-:W-:Y:S06]  /*0c70*/  BRA.U !UP0, `(.L_x_7) ;  /* 0x0000000908b07547 */ /* 0x000fec000b800000 */
[----:B------:R-:W-:Y:S01]  /*0c80*/  ULOP3.LUT UR20, UR6, 0xf, URZ, 0xc0, !UPT ;  /* 0x0000000f06147892 */ /* 0x000fe2000f8ec0ff */
[----:B0123--:R-:W-:Y:S01]  /*0c90*/  IADD3 R2, PT, PT, R1, 0x20, RZ ;  /* 0x0000002001027810 */ /* 0x00ffe20007ffe0ff */
[----:B------:R-:W-:Y:S02]  /*0ca0*/  ULOP3.LUT UR21, UR6, 0x7, URZ, 0xc0, !UPT ;  /* 0x0000000706157892 */ /* 0x000fe4000f8ec0ff */
[----:B------:R-:W-:Y:S02]  /*0cb0*/  UIADD3 UR4, UPT, UPT, UR20, -0x1, URZ ;  /* 0xffffffff14047890 */ /* 0x000fe4000fffe0ff */
[----:B------:R-:W-:Y:S02]  /*0cc0*/  ULOP3.LUT UR22, UR6, 0x7ffffff0, URZ, 0xc0, !UPT ;  /* 0x7ffffff006167892 */ /* 0x000fe4000f8ec0ff */
[----:B------:R-:W-:Y:S02]  /*0cd0*/  ULOP3.LUT UR19, UR6, 0x3, URZ, 0xc0, !UPT ;  /* 0x0000000306137892 */ /* 0x000fe4000f8ec0ff */
[----:B------:R-:W-:-:S02]  /*0ce0*/  UIADD3 UR6, UPT, UPT, UR21, -0x1, URZ ;  /* 0xffffffff15067890 */ /* 0x000fc4000fffe0ff */
[----:B------:R-:W-:Y:S02]  /*0cf0*/  UISETP.GE.U32.AND UP0, UPT, UR4, 0x7, UPT ;  /* 0x000000070400788c */ /* 0x000fe4000bf06070 */
[----:B------:R-:W-:Y:S02]  /*0d00*/  UIADD3 UR18, UPT, UPT, -UR22, URZ, URZ ;  /* 0x000000ff16127290 */ /* 0x000fe4000fffe1ff */
[----:B------:R-:W-:Y:S01]  /*0d10*/  UISETP.GE.U32.AND UP1, UPT, UR6, 0x3, UPT ;  /* 0x000000030600788c */ /* 0x000fe2000bf26070 */
[----:B------:R-:W-:-:S10]  /*0d20*/  UMOV UR4, UR5 ;  /* 0x0000000500047c82 */ /* 0x000fd40008000000 */
.L_x_13:
[----:B0-----:R-:W0:Y:S01]  /*0d30*/  LDCU UR5, c[0x0][0x38c] ;  /* 0x00007180ff0577ac */ /* 0x001e220008000800 */
[----:B------:R-:W-:Y:S01]  /*0d40*/  HFMA2 R12, -RZ, RZ, 0, 0 ;  /* 0x00000000ff0c7431 */ /* 0x000fe200000001ff */
[----:B------:R-:W-:Y:S01]  /*0d50*/  MOV R3, RZ ;  /* 0x000000ff00037202 */ /* 0x000fe20000000f00 */
[----:B0-----:R-:W-:-:S09]  /*0d60*/  UISETP.GE.U32.AND UP2, UPT, UR5, 0x10, UPT ;  /* 0x000000100500788c */ /* 0x001fd2000bf46070 */
[----:B------:R-:W-:Y:S05]  /*0d70*/  BRA.U !UP2, `(.L_x_8) ;  /* 0x000000050a0c7547 */ /* 0x000fea000b800000 */
[----:B------:R-:W-:Y:S01]  /*0d80*/  MOV R3, RZ ;  /* 0x000000ff00037202 */ /* 0x000fe20000000f00 */
[----:B------:R-:W0:Y:S01]  /*0d90*/  LDCU UR23, c[0x0][0x388] ;  /* 0x00007100ff1777ac */ /* 0x000e220008000800 */
[----:B------:R-:W-:Y:S01]  /*0da0*/  MOV R20, R2 ;  /* 0x0000000200147202 */ /* 0x000fe20000000f00 */
[----:B------:R-:W-:Y:S01]  /*0db0*/  UMOV UR5, UR4 ;  /* 0x0000000400057c82 */ /* 0x000fe20008000000 */
[----:B------:R-:W-:-:S05]  /*0dc0*/  UMOV UR6, UR18 ;  /* 0x0000001200067c82 */ /* 0x000fca0008000000 */
.L_x_9:
[----:B------:R-:W2:Y:S04]  /*0dd0*/  LDL.64 R18, [R20+-0x20] ;  /* 0xffffe00014127983 */ /* 0x000ea80000100a00 */
[----:B------:R-:W3:Y:S04]  /*0de0*/  LDL.64 R16, [R20+-0x18] ;  /* 0xffffe80014107983 */ /* 0x000ee80000100a00 */
[----:B------:R-:W4:Y:S04]  /*0df0*/  LDL.64 R14, [R20+-0x10] ;  /* 0xfffff000140e7983 */ /* 0x000f280000100a00 */
[----:B------:R-:W5:Y:S04]  /*0e00*/  LDL.64 R12, [R20+-0x8] ;  /* 0xfffff800140c7983 */ /* 0x000f680000100a00 */
[----:B------:R-:W5:Y:S04]  /*0e10*/  LDL.64 R10, [R20] ;  /* 0x00000000140a7983 */ /* 0x000f680000100a00 */
[----:B------:R-:W5:Y:S04]  /*0e20*/  LDL.64 R8, [R20+0x8] ;  /* 0x0000080014087983 */ /* 0x000f680000100a00 */
[----:B------:R-:W5:Y:S04]  /*0e30*/  LDL.64 R6, [R20+0x10] ;  /* 0x0000100014067983 */ /* 0x000f680000100a00 */
[----:B------:R1:W5:Y:S01]  /*0e40*/  LDL.64 R4, [R20+0x18] ;  /* 0x0000180014047983 */ /* 0x0003620000100a00 */
[----:B------:R-:W-:-:S02]  /*0e50*/  USHF.L.U32 UR7, UR5, 0x2, URZ ;  /* 0x0000000205077899 */ /* 0x000fc400080006ff */
[----:B------:R-:W-:Y:S02]  /*0e60*/  UIADD3 UR6, UPT, UPT, UR6, 0x10, URZ ;  /* 0x0000001006067890 */ /* 0x000fe4000fffe0ff */
[----:B0-----:R-:W-:Y:S02]  /*0e70*/  UIMAD UR8, UR23, 0x4, UR7 ;  /* 0x00000004170878a4 */ /* 0x001fe4000f8e0207 */
[----:B------:R-:W-:Y:S01]  /*0e80*/  UISETP.NE.AND UP2, UPT, UR6, URZ, UPT ;  /* 0x000000ff0600728c */ /* 0x000fe2000bf45270 */
[----:B-1----:R-:W-:Y:S01]  /*0e90*/  IADD3 R20, PT, PT, R20, 0x40, RZ ;  /* 0x0000004014147810 */ /* 0x002fe20007ffe0ff */
[----:B------:R-:W-:Y:S02]  /*0ea0*/  UIMAD UR9, UR23, 0x4, UR8 ;  /* 0x00000004170978a4 */ /* 0x000fe4000f8e0208 */
[----:B------:R-:W-:Y:S02]  /*0eb0*/  ULEA UR5, UR23, UR5, 0x4 ;  /* 0x0000000517057291 */ /* 0x000fe4000f8e20ff */
[----:B------:R-:W2:Y:S01]  /*0ec0*/  LDCU UR7, c[0x3][UR7] ;  /* 0x00c00000070777ac */ /* 0x000ea20008000800 */
[----:B------:R-:W-:-:S03]  /*0ed0*/  UIMAD UR10, UR23, 0x4, UR9 ;  /* 0x00000004170a78a4 */ /* 0x000fc6000f8e0209 */
[----:B------:R-:W0:Y:S01]  /*0ee0*/  LDCU UR8, c[0x3][UR8] ;  /* 0x00c00000080877ac */ /* 0x000e220008000800 */
[----:B------:R-:W-:-:S03]  /*0ef0*/  UIMAD UR11, UR23, 0x4, UR10 ;  /* 0x00000004170b78a4 */ /* 0x000fc6000f8e020a */
[----:B------:R-:W3:Y:S01]  /*0f00*/  LDCU UR9, c[0x3][UR9] ;  /* 0x00c00000090977ac */ /* 0x000ee20008000800 */
[----:B------:R-:W-:-:S04]  /*0f10*/  UIMAD UR12, UR23, 0x4, UR11 ;  /* 0x00000004170c78a4 */ /* 0x000fc8000f8e020b */
[----:B------:R-:W1:Y:S01]  /*0f20*/  LDCU UR10, c[0x3][UR10] ;  /* 0x00c000000a0a77ac */ /* 0x000e620008000800 */
[----:B------:R-:W-:-:S03]  /*0f30*/  UIMAD UR13, UR23, 0x4, UR12 ;  /* 0x00000004170d78a4 */ /* 0x000fc6000f8e020c */
[----:B------:R-:W4:Y:S01]  /*0f40*/  LDCU UR11, c[0x3][UR11] ;  /* 0x00c000000b0b77ac */ /* 0x000f220008000800 */
[----:B------:R-:W-:-:S03]  /*0f50*/  UIMAD UR14, UR23, 0x4, UR13 ;  /* 0x00000004170e78a4 */ /* 0x000fc6000f8e020d */
[----:B------:R-:W4:Y:S01]  /*0f60*/  LDCU UR12, c[0x3][UR12] ;  /* 0x00c000000c0c77ac */ /* 0x000f220008000800 */
[----:B------:R-:W-:-:S04]  /*0f70*/  UIMAD UR15, UR23, 0x4, UR14 ;  /* 0x00000004170f78a4 */ /* 0x000fc8000f8e020e */
[----:B------:R-:W5:Y:S04]  /*0f80*/  LDCU UR13, c[0x3][UR13] ;  /* 0x00c000000d0d77ac */ /* 0x000f680008000800 */
[----:B------:R-:W5:Y:S01]  /*0f90*/  LDCU UR14, c[0x3][UR14] ;  /* 0x00c000000e0e77ac */ /* 0x000f620008000800 */
[----:B--2---:R-:W-:Y:S01]  /*0fa0*/  IMAD R18, R18, UR7, R3 ;  /* 0x0000000712127c24 */ /* 0x004fe2000f8e0203 */
[----:B------:R-:W-:Y:S02]  /*0fb0*/  UIMAD UR7, UR23, 0x4, UR15 ;  /* 0x00000004170778a4 */ /* 0x000fe4000f8e020f */
[----:B------:R-:W2:Y:S01]  /*0fc0*/  LDCU UR15, c[0x3][UR15] ;  /* 0x00c000000f0f77ac */ /* 0x000ea20008000800 */
[----:B0-----:R-:W-:Y:S01]  /*0fd0*/  IMAD R19, R19, UR8, R18 ;  /* 0x0000000813137c24 */ /* 0x001fe2000f8e0212 */
[----:B------:R-:W-:-:S03]  /*0fe0*/  UIMAD UR8, UR23, 0x4, UR7 ;  /* 0x00000004170878a4 */ /* 0x000fc6000f8e0207 */
[----:B---3--:R-:W-:Y:S01]  /*0ff0*/  IMAD R16, R16, UR9, R19 ;  /* 0x0000000910107c24 */ /* 0x008fe2000f8e0213 */
[----:B------:R-:W-:-:S03]  /*1000*/  UIMAD UR9, UR23, 0x4, UR8 ;  /* 0x00000004170978a4 */ /* 0x000fc6000f8e0208 */
[----:B-1----:R-:W-:Y:S01]  /*1010*/  IMAD R17, R17, UR10, R16 ;  /* 0x0000000a11117c24 */ /* 0x002fe2000f8e0210 */
[----:B------:R-:W0:Y:S03]  /*1020*/  LDCU UR7, c[0x3][UR7] ;  /* 0x00c00000070777ac */ /* 0x000e260008000800 */
[----:B----4-:R-:W-:Y:S01]  /*1030*/  IMAD R14, R14, UR11, R17 ;  /* 0x0000000b0e0e7c24 */ /* 0x010fe2000f8e0211 */
[----:B------:R-:W-:Y:S01]  /*1040*/  UIMAD UR10, UR23, 0x4, UR9 ;  /* 0x00000004170a78a4 */ /* 0x000fe2000f8e0209 */
[----:B------:R-:W1:Y:S02]  /*1050*/  LDCU UR8, c[0x3][UR8] ;  /* 0x00c00000080877ac */ /* 0x000e640008000800 */
[----:B------:R-:W-:Y:S01]  /*1060*/  IMAD R15, R15, UR12, R14 ;  /* 0x0000000c0f0f7c24 */ /* 0x000fe2000f8e020e */
[----:B------:R-:W-:-:S03]  /*1070*/  UIMAD UR11, UR23, 0x4, UR10 ;  /* 0x00000004170b78a4 */ /* 0x000fc6000f8e020a */
[----:B-----5:R-:W-:Y:S01]  /*1080*/  IMAD R12, R12, UR13, R15 ;  /* 0x0000000d0c0c7c24 */ /* 0x020fe2000f8e020f */
[----:B------:R-:W3:Y:S03]  /*1090*/  LDCU UR9, c[0x3][UR9] ;  /* 0x00c00000090977ac */ /* 0x000ee60008000800 */
[----:B------:R-:W-:Y:S01]  /*10a0*/  IMAD R13, R13, UR14, R12 ;  /* 0x0000000e0d0d7c24 */ /* 0x000fe2000f8e020c */
[----:B------:R-:W-:Y:S01]  /*10b0*/  UIMAD UR12, UR23, 0x4, UR11 ;  /* 0x00000004170c78a4 */ /* 0x000fe2000f8e020b */
[----:B------:R-:W4:Y:S02]  /*10c0*/  LDCU UR10, c[0x3][UR10] ;  /* 0x00c000000a0a77ac */ /* 0x000f240008000800 */
[----:B--2---:R-:W-:Y:S01]  /*10d0*/  IMAD R10, R10, UR15, R13 ;  /* 0x0000000f0a0a7c24 */ /* 0x004fe2000f8e020d */
[----:B------:R-:W-:-:S03]  /*10e0*/  ULEA UR13, UR23, UR12, 0x2 ;  /* 0x0000000c170d7291 */ /* 0x000fc6000f8e10ff */
[----:B0-----:R-:W-:Y:S01]  /*10f0*/  IMAD R11, R11, UR7, R10 ;  /* 0x000000070b0b7c24 */ /* 0x001fe2000f8e020a */
[----:B------:R-:W0:Y:S03]  /*1100*/  LDCU UR11, c[0x3][UR11] ;  /* 0x00c000000b0b77ac */ /* 0x000e260008000800 */
[----:B-1----:R-:W-:Y:S01]  /*1110*/  IMAD R8, R8, UR8, R11 ;  /* 0x0000000808087c24 */ /* 0x002fe2000f8e020b */
[----:B------:R-:W1:Y:S03]  /*1120*/  LDCU UR12, c[0x3][UR12] ;  /* 0x00c000000c0c77ac */ /* 0x000e660008000800 */
[----:B---3--:R-:W-:Y:S01]  /*1130*/  IMAD R9, R9, UR9, R8 ;  /* 0x0000000909097c24 */ /* 0x008fe2000f8e0208 */
[----:B------:R-:W2:Y:S03]  /*1140*/  LDCU UR13, c[0x3][UR13] ;  /* 0x00c000000d0d77ac */ /* 0x000ea60008000800 */
[----:B----4-:R-:W-:-:S04]  /*1150*/  IMAD R6, R6, UR10, R9 ;  /* 0x0000000a06067c24 */ /* 0x010fc8000f8e0209 */
[----:B0-----:R-:W-:-:S04]  /*1160*/  IMAD R7, R7, UR11, R6 ;  /* 0x0000000b07077c24 */ /* 0x001fc8000f8e0206 */
[----:B-1----:R-:W-:-:S04]  /*1170*/  IMAD R4, R4, UR12, R7 ;  /* 0x0000000c04047c24 */ /* 0x002fc8000f8e0207 */
[----:B--2---:R-:W-:Y:S01]  /*1180*/  IMAD R3, R5, UR13, R4 ;  /* 0x0000000d05037c24 */ /* 0x004fe2000f8e0204 */
[----:B------:R-:W-:Y:S06]  /*1190*/  BRA.U UP2, `(.L_x_9) ;  /* 0xfffffffd020c7547 */ /* 0x000fec000b83ffff */
[----:B------:R-:W-:-:S07]  /*11a0*/  MOV R12, UR22 ;  /* 0x00000016000c7c02 */ /* 0x000fce0008000f00 */
.L_x_8:
[----:B------:R-:W-:-:S09]  /*11b0*/  UISETP.NE.AND UP2, UPT, UR20, URZ, UPT ;  /* 0x000000ff1400728c */ /* 0x000fd2000bf45270 */
[----:B------:R-:W-:Y:S05]  /*11c0*/  BRA.U !UP2, `(.L_x_10) ;  /* 0x000000050a287547 */ /* 0x000fea000b800000 */
[----:B------:R-:W-:Y:S01]  /*11d0*/  UISETP.NE.AND UP2, UPT, UR21, URZ, UPT ;  /* 0x000000ff1500728c */ /* 0x000fe2000bf45270 */
[----:B------:R-:W-:Y:S10]  /*11e0*/  BRA.U !UP0, `(.L_x_11) ;  /* 0x0000000108807547 */ /* 0x000ff4000b800000 */
[C---:B------:R-:W-:Y:S01]  /*11f0*/  LEA R14, R12.reuse, R1, 0x2 ;  /* 0x000000010c0e7211 */ /* 0x040fe200078e10ff */
[----:B------:R-:W0:Y:S04]  /*1200*/  LDC R13, c[0x0][0x388] ;  /* 0x0000e200ff0d7b82 */ /* 0x000e280000000800 */
[----:B------:R-:W2:Y:S04]  /*1210*/  LDL.64 R10, [R14] ;  /* 0x000000000e0a7983 */ /* 0x000ea80000100a00 */
[----:B------:R-:W3:Y:S04]  /*1220*/  LDL.64 R8, [R14+0x8] ;  /* 0x000008000e087983 */ /* 0x000ee80000100a00 */
[----:B------:R-:W4:Y:S04]  /*1230*/  LDL.64 R6, [R14+0x10] ;  /* 0x000010000e067983 */ /* 0x000f280000100a00 */
[----:B------:R1:W5:Y:S01]  /*1240*/  LDL.64 R4, [R14+0x18] ;  /* 0x000018000e047983 */ /* 0x0003620000100a00 */
[C---:B0-----:R-:W-:Y:S01]  /*1250*/  IMAD R15, R12.reuse, R13, UR4 ;  /* 0x000000040c0f7e24 */ /* 0x041fe2000f8e020d */
[----:B------:R-:W-:-:S04]  /*1260*/  IADD3 R12, PT, PT, R12, 0x8, RZ ;  /* 0x000000080c0c7810 */ /* 0x000fc80007ffe0ff */
[----:B------:R-:W-:-:S04]  /*1270*/  SHF.L.U32 R18, R15, 0x2, RZ ;  /* 0x000000020f127819 */ /* 0x000fc800000006ff */
[C---:B------:R-:W-:Y:S01]  /*1280*/  LEA R20, R13.reuse, R18, 0x2 ;  /* 0x000000120d147211 */ /* 0x040fe200078e10ff */
[----:B------:R-:W2:Y:S03]  /*1290*/  LDC R19, c[0x3][R18] ;  /* 0x00c0000012137b82 */ /* 0x000ea60000000800 */
[----:B------:R-:W-:-:S04]  /*12a0*/  LEA R24, R13, R20, 0x2 ;  /* 0x000000140d187211 */ /* 0x000fc800078e10ff */
[C---:B------:R-:W-:Y:S01]  /*12b0*/  LEA R16, R13.reuse, R24, 0x2 ;  /* 0x000000180d107211 */ /* 0x040fe200078e10ff */
[----:B------:R-:W0:Y:S03]  /*12c0*/  LDC R20, c[0x3][R20] ;  /* 0x00c0000014147b82 */ /* 0x000e260000000800 */
[----:B------:R-:W-:-:S04]  /*12d0*/  LEA R26, R13, R16, 0x2 ;  /* 0x000000100d1a7211 */ /* 0x000fc800078e10ff */
[C---:B-1----:R-:W-:Y:S01]  /*12e0*/  LEA R14, R13.reuse, R26, 0x2 ;  /* 0x0000001a0d0e7211 */ /* 0x042fe200078e10ff */
[----:B------:R-:W3:Y:S03]  /*12f0*/  LDC R17, c[0x3][R24] ;  /* 0x00c0000018117b82 */ /* 0x000ee60000000800 */
[----:B------:R-:W-:-:S04]  /*1300*/  LEA R28, R13, R14, 0x2 ;  /* 0x0000000e0d1c7211 */ /* 0x000fc800078e10ff */
[----:B------:R-:W-:Y:S01]  /*1310*/  LEA R13, R13, R28, 0x2 ;  /* 0x0000001c0d0d7211 */ /* 0x000fe200078e10ff */
[----:B------:R-:W1:Y:S08]  /*1320*/  LDC R16, c[0x3][R16] ;  /* 0x00c0000010107b82 */ /* 0x000e700000000800 */
[----:B------:R-:W4:Y:S08]  /*1330*/  LDC R15, c[0x3][R26] ;  /* 0x00c000001a0f7b82 */ /* 0x000f300000000800 */
[----:B------:R-:W4:Y:S08]  /*1340*/  LDC R14, c[0x3][R14] ;  /* 0x00c000000e0e7b82 */ /* 0x000f300000000800 */
[----:B------:R-:W5:Y:S08]  /*1350*/  LDC R28, c[0x3][R28] ;  /* 0x00c000001c1c7b82 */ /* 0x000f700000000800 */
[----:B------:R-:W5:Y:S01]  /*1360*/  LDC R13, c[0x3][R13] ;  /* 0x00c000000d0d7b82 */ /* 0x000f620000000800 */
[----:B--2---:R-:W-:-:S04]  /*1370*/  IMAD R10, R10, R19, R3 ;  /* 0x000000130a0a7224 */ /* 0x004fc800078e0203 */
[----:B0-----:R-:W-:-:S04]  /*1380*/  IMAD R10, R20, R11, R10 ;  /* 0x0000000b140a7224 */ /* 0x001fc800078e020a */
[----:B---3--:R-:W-:-:S04]  /*1390*/  IMAD R8, R8, R17, R10 ;  /* 0x0000001108087224 */ /* 0x008fc800078e020a */
[----:B-1----:R-:W-:-:S04]  /*13a0*/  IMAD R8, R16, R9, R8 ;  /* 0x0000000910087224 */ /* 0x002fc800078e0208 */
[----:B----4-:R-:W-:-:S04]  /*13b0*/  IMAD R6, R6, R15, R8 ;  /* 0x0000000f06067224 */ /* 0x010fc800078e0208 */
[----:B------:R-:W-:-:S04]  /*13c0*/  IMAD R7, R14, R7, R6 ;  /* 0x000000070e077224 */ /* 0x000fc800078e0206 */
[----:B-----5:R-:W-:-:S04]  /*13d0*/  IMAD R4, R4, R28, R7 ;  /* 0x0000001c04047224 */ /* 0x020fc800078e0207 */
[----:B------:R-:W-:-:S07]  /*13e0*/  IMAD R3, R13, R5, R4 ;  /* 0x000000050d037224 */ /* 0x000fce00078e0204 */
.L_x_11:
[----:B------:R-:W-:Y:S05]  /*13f0*/  BRA.U !UP2, `(.L_x_10) ;  /* 0x000000010a9c7547 */ /* 0x000fea000b800000 */
[----:B------:R-:W-:Y:S01]  /*1400*/  UISETP.NE.AND UP2, UPT, UR19, URZ, UPT ;  /* 0x000000ff1300728c */ /* 0x000fe2000bf45270 */
[----:B------:R-:W-:Y:S10]  /*1410*/  BRA.U !UP1, `(.L_x_12) ;  /* 0x0000000109487547 */ /* 0x000ff4000b800000 */
[C---:B------:R-:W-:Y:S01]  /*1420*/  LEA R8, R12.reuse, R1, 0x2 ;  /* 0x000000010c087211 */ /* 0x040fe200078e10ff */
[----:B------:R-:W0:Y:S04]  /*1430*/  LDC R9, c[0x0][0x388] ;  /* 0x0000e200ff097b82 */ /* 0x000e280000000800 */
[----:B------:R-:W2:Y:S04]  /*1440*/  LDL.64 R4, [R8] ;  /* 0x0000000008047983 */ /* 0x000ea80000100a00 */
[----:B------:R-:W3:Y:S01]  /*1450*/  LDL.64 R6, [R8+0x8] ;  /* 0x0000080008067983 */ /* 0x000ee20000100a00 */
[C---:B0-----:R-:W-:Y:S01]  /*1460*/  IMAD R10, R12.reuse, R9, UR4 ;  /* 0x000000040c0a7e24 */ /* 0x041fe2000f8e0209 */
[----:B------:R-:W-:-:S04]  /*1470*/  IADD3 R12, PT, PT, R12, 0x4, RZ ;  /* 0x000000040c0c7810 */ /* 0x000fc80007ffe0ff */
[----:B------:R-:W-:-:S04]  /*1480*/  SHF.L.U32 R10, R10, 0x2, RZ ;  /* 0x000000020a0a7819 */ /* 0x000fc800000006ff */
[C---:B------:R-:W-:Y:S02]  /*1490*/  LEA R14, R9.reuse, R10, 0x2 ;  /* 0x0000000a090e7211 */ /* 0x040fe400078e10ff */
[----:B------:R-:W2:Y:S02]  /*14a0*/  LDC R10, c[0x3][R10] ;  /* 0x00c000000a0a7b82 */ /* 0x000ea40000000800 */
[----:B------:R-:W-:-:S04]  /*14b0*/  LEA R16, R9, R14, 0x2 ;  /* 0x0000000e09107211 */ /* 0x000fc800078e10ff */
[----:B------:R-:W-:Y:S02]  /*14c0*/  LEA R9, R9, R16, 0x2 ;  /* 0x0000001009097211 */ /* 0x000fe400078e10ff */
[----:B------:R-:W0:Y:S08]  /*14d0*/  LDC R14, c[0x3][R14] ;  /* 0x00c000000e0e7b82 */ /* 0x000e300000000800 */
[----:B------:R-:W3:Y:S08]  /*14e0*/  LDC R16, c[0x3][R16] ;  /* 0x00c0000010107b82 */ /* 0x000ef00000000800 */
[----:B------:R-:W1:Y:S01]  /*14f0*/  LDC R9, c[0x3][R9] ;  /* 0x00c0000009097b82 */ /* 0x000e620000000800 */
[----:B--2---:R-:W-:-:S04]  /*1500*/  IMAD R4, R4, R10, R3 ;  /* 0x0000000a04047224 */ /* 0x004fc800078e0203 */
[----:B0-----:R-:W-:-:S04]  /*1510*/  IMAD R5, R14, R5, R4 ;  /* 0x000000050e057224 */ /* 0x001fc800078e0204 */
[----:B---3--:R-:W-:-:S04]  /*1520*/  IMAD R6, R6, R16, R5 ;  /* 0x0000001006067224 */ /* 0x008fc800078e0205 */
[----:B-1----:R-:W-:-:S07]  /*1530*/  IMAD R3, R9, R7, R6 ;  /* 0x0000000709037224 */ /* 0x002fce00078e0206 */
.L_x_12:
[----:B------:R-:W-:Y:S05]  /*1540*/  BRA.U !UP2, `(.L_x_10) ;  /* 0x000000010a487547 */ /* 0x000fea000b800000 */
[C---:B------:R-:W-:Y:S01]  /*1550*/  LEA R4, R12.reuse, R1, 0x2 ;  /* 0x000000010c047211 */ /* 0x040fe200078e10ff */
[----:B------:R-:W0:Y:S04]  /*1560*/  LDC R9, c[0x0][0x388] ;  /* 0x0000e200ff097b82 */ /* 0x000e280000000800 */
[----:B------:R-:W2:Y:S01]  /*1570*/  LDL.64 R6, [R4] ;  /* 0x0000000004067983 */ /* 0x000ea20000100a00 */
[----:B------:R-:W-:Y:S01]  /*1580*/  UISETP.NE.AND UP2, UPT, UR19, 0x1, UPT ;  /* 0x000000011300788c */ /* 0x000fe2000bf45270 */
[----:B0-----:R-:W-:-:S05]  /*1590*/  IMAD R12, R12, R9, UR4 ;  /* 0x000000040c0c7e24 */ /* 0x001fca000f8e0209 */
[----:B------:R-:W-:-:S04]  /*15a0*/  SHF.L.U32 R12, R12, 0x2, RZ ;  /* 0x000000020c0c7819 */ /* 0x000fc800000006ff */
[----:B------:R-:W2:Y:S02]  /*15b0*/  LDC R5, c[0x3][R12] ;  /* 0x00c000000c057b82 */ /* 0x000ea40000000800 */
[----:B--2---:R-:W-:Y:S01]  /*15c0*/  IMAD R3, R6, R5, R3 ;  /* 0x0000000506037224 */ /* 0x004fe200078e0203 */
[----:B------:R-:W-:Y:S06]  /*15d0*/  BRA.U !UP2, `(.L_x_10) ;  /* 0x000000010a247547 */ /* 0x000fec000b800000 */
[----:B------:R-:W-:Y:S01]  /*15e0*/  LEA R5, R9, R12, 0x2 ;  /* 0x0000000c09057211 */ /* 0x000fe200078e10ff */
[----:B------:R-:W-:-:S03]  /*15f0*/  UISETP.NE.AND UP2, UPT, UR19, 0x2, UPT ;  /* 0x000000021300788c */ /* 0x000fc6000bf45270 */
[----:B------:R-:W0:Y:S02]  /*1600*/  LDC R6, c[0x3][R5] ;  /* 0x00c0000005067b82 */ /* 0x000e240000000800 */
[----:B0-----:R-:W-:-:S04]  /*1610*/  IMAD R3, R6, R7, R3 ;  /* 0x0000000706037224 */ /* 0x001fc800078e0203 */
[----:B------:R-:W-:Y:S05]  /*1620*/  BRA.U !UP2, `(.L_x_10) ;  /* 0x000000010a107547 */ /* 0x000fea000b800000 */
[----:B------:R-:W2:Y:S01]  /*1630*/  LDL R4, [R4+0x8] ;  /* 0x0000080004047983 */ /* 0x000ea20000100800 */
[----:B------:R-:W-:-:S06]  /*1640*/  LEA R5, R9, R5, 0x2 ;  /* 0x0000000509057211 */ /* 0x000fcc00078e10ff */
[----:B------:R-:W2:Y:S02]  /*1650*/  LDC R5, c[0x3][R5] ;  /* 0x00c0000005057b82 */ /* 0x000ea40000000800 */
[----:B--2---:R-:W-:-:S07]  /*1660*/  IMAD R3, R4, R5, R3 ;  /* 0x0000000504037224 */ /* 0x004fce00078e0203 */
.L_x_10:
[----:B------:R-:W0:Y:S01]  /*1670*/  LDC R9, c[0x0][0x388] ;  /* 0x0000e200ff097b82 */ /* 0x000e220000000800 */
[----:B------:R-:W-:-:S04]  /*1680*/  LEA.HI R6, R3, R3, RZ, 0x1 ;  /* 0x0000000303067211 */ /* 0x000fc800078f08ff */
[----:B------:R-:W-:-:S03]  /*1690*/  LOP3.LUT R6, R6, 0xfffffffe, RZ, 0xc0, !PT ;  /* 0xfffffffe06067812 */ /* 0x000fc600078ec0ff */
[----:B------:R-:W1:Y:S01]  /*16a0*/  LDC.64 R4, c[0x0][0x380] ;  /* 0x0000e000ff047b82 */ /* 0x000e620000000a00 */
[----:B------:R-:W-:Y:S01]  /*16b0*/  IADD3 R3, PT, PT, -R6, R3, RZ ;  /* 0x0000000306037210 */ /* 0x000fe20007ffe1ff */
[----:B0-----:R-:W-:Y:S01]  /*16c0*/  IMAD R7, R9, UR4, R0 ;  /* 0x0000000409077c24 */ /* 0x001fe2000f8e0200 */
[----:B------:R-:W-:-:S03]  /*16d0*/  UIADD3 UR4, UPT, UPT, UR4, 0x1, URZ ;  /* 0x0000000104047890 */ /* 0x000fc6000fffe0ff */
[----:B------:R-:W-:-:S03]  /*16e0*/  IMAD R7, R7, R9, R22 ;  /* 0x0000000907077224 */ /* 0x000fc600078e0216 */
[----:B------:R-:W-:Y:S01]  /*16f0*/  ISETP.NE.AND P0, PT, R9, UR4, PT ;  /* 0x0000000409007c0c */ /* 0x000fe2000bf05270 */
[----:B-1----:R-:W-:-:S05]  /*1700*/  IMAD.WIDE R4, R7, 0x4, R4 ;  /* 0x0000000407047825 */ /* 0x002fca00078e0204 */
[----:B------:R0:W-:Y:S07]  /*1710*/  STG.E desc[UR16][R4.64], R3 ;  /* 0x0000000304007986 */ /* 0x0001ee000c101910 */
[----:B------:R-:W-:Y:S05]  /*1720*/  @!P0 EXIT ;  /* 0x000000000000894d */ /* 0x000fea0003800000 */
[----:B------:R-:W-:Y:S05]  /*1730*/  BRA `(.L_x_13) ;  /* 0xfffffff4007c7947 */ /* 0x000fea000383ffff */
.L_x_7:
[C---:B012---:R-:W-:Y:S02]  /*1740*/  IADD3 R4, PT, PT, -R23.reuse, UR6, RZ ;  /* 0x0000000617047c10 */ /* 0x047fe4000fffe1ff */
[----:B---3--:R-:W-:Y:S02]  /*1750*/  IADD3 R2, PT, PT, R23, -UR6, RZ ;  /* 0x8000000617027c10 */ /* 0x008fe4000fffe0ff */
[----:B------:R-:W-:Y:S02]  /*1760*/  ISETP.GT.U32.AND P1, PT, R4, -0x8, PT ;  /* 0xfffffff80400780c */ /* 0x000fe40003f24070 */
[----:B------:R-:W-:-:S04]  /*1770*/  LOP3.LUT R3, R2, 0x7, RZ, 0xc0, !PT ;  /* 0x0000000702037812 */ /* 0x000fc800078ec0ff */
[----:B------:R-:W-:-:S07]  /*1780*/  ISETP.NE.AND P0, PT, R3, RZ, PT ;  /* 0x000000ff0300720c */ /* 0x000fce0003f05270 */
[----:B------:R-:W-:Y:S06]  /*1790*/  @P1 BRA `(.L_x_14) ;  /* 0x00000000009c1947 */ /* 0x000fec0003800000 */
[----:B------:R-:W0:Y:S01]  /*17a0*/  LDC.64 R4, c[0x0][0x380] ;  /* 0x0000e000ff047b82 */ /* 0x000e220000000a00 */
[----:B------:R-:W-:Y:S01]  /*17b0*/  LOP3.LUT R18, R2, 0xfffffff8, RZ, 0xc0, !PT ;  /* 0xfffffff802127812 */ /* 0x000fe200078ec0ff */
[----:B------:R-:W-:-:S06]  /*17c0*/  UMOV UR4, URZ ;  /* 0x000000ff00047c82 */ /* 0x000fcc0008000000 */
.L_x_15:
[----:B--2---:R-:W-:Y:S01]  /*17d0*/  IMAD R6, R23, UR5, R0 ;  /* 0x0000000517067c24 */ /* 0x004fe2000f8e0200 */
[----:B------:R-:W-:Y:S02]  /*17e0*/  UIADD3 UR4, UPT, UPT, UR4, 0x8, URZ ;  /* 0x0000000804047890 */ /* 0x000fe4000fffe0ff */
[----:B------:R-:W-:Y:S01]  /*17f0*/  UIADD3 UR5, UPT, UPT, UR5, 0x8, URZ ;  /* 0x0000000805057890 */ /* 0x000fe2000fffe0ff */
[CC--:B------:R-:W-:Y:S01]  /*1800*/  IMAD R7, R6.reuse, R23.reuse, R22 ;  /* 0x0000001706077224 */ /* 0x0c0fe200078e0216 */
[-C--:B------:R-:W-:Y:S02]  /*1810*/  IADD3 R8, PT, PT, R6, R23.reuse, RZ ;  /* 0x0000001706087210 */ /* 0x080fe40007ffe0ff */
[----:B------:R-:W-:Y:S01]  /*1820*/  ISETP.NE.AND P1, PT, R18, UR4, PT ;  /* 0x0000000412007c0c */ /* 0x000fe2000bf25270 */
[----:B0-----:R-:W-:Y:S01]  /*1830*/  IMAD.WIDE R6, R7, 0x4, R4 ;  /* 0x0000000407067825 */ /* 0x001fe200078e0204 */
[----:B------:R-:W-:-:S03]  /*1840*/  IADD3 R10, PT, PT, R8, R23, RZ ;  /* 0x00000017080a7210 */ /* 0x000fc60007ffe0ff */
[-CC-:B------:R-:W-:Y:S01]  /*1850*/  IMAD R13, R8, R23.reuse, R22.reuse ;  /* 0x00000017080d7224 */ /* 0x180fe200078e0216 */
[CC--:B------:R-:W-:Y:S01]  /*1860*/  IADD3 R14, PT, PT, R10.reuse, R23.reuse, RZ ;  /* 0x000000170a0e7210 */ /* 0x0c0fe20007ffe0ff */
[-C--:B------:R-:W-:Y:S01]  /*1870*/  IMAD R11, R10, R23.reuse, R22 ;  /* 0x000000170a0b7224 */ /* 0x080fe200078e0216 */
[----:B------:R0:W-:Y:S01]  /*1880*/  STG.E desc[UR16][R6.64], RZ ;  /* 0x000000ff06007986 */ /* 0x0001e2000c101910 */
[----:B------:R-:W-:Y:S01]  /*1890*/  IMAD.WIDE R12, R13, 0x4, R4 ;  /* 0x000000040d0c7825 */ /* 0x000fe200078e0204 */
        /* <DEDUP_REMOVED lines=9> */
[----:B------:R-:W-:Y:S01]  /*1930*/  IMAD R19, R20, R23, R22 ;  /* 0x0000001714137224 */ /* 0x000fe200078e0216 */
[----:B------:R2:W-:Y:S01]  /*1940*/  STG.E desc[UR16][R10.64], RZ ;  /* 0x000000ff0a007986 */ /* 0x0005e2000c101910 */
[----:B------:R-:W-:-:S04]  /*1950*/  IMAD.WIDE R8, R9, 0x4, R4 ;  /* 0x0000000409087825 */ /* 0x000fc800078e0204 */
[----:B------:R-:W-:Y:S01]  /*1960*/  IMAD R21, R14, R23, R22 ;  /* 0x000000170e157224 */ /* 0x000fe200078e0216 */
[----:B------:R2:W-:Y:S01]  /*1970*/  STG.E desc[UR16][R8.64], RZ ;  /* 0x000000ff08007986 */ /* 0x0005e2000c101910 */
[----:B0-----:R-:W-:-:S04]  /*1980*/  IMAD.WIDE R6, R15, 0x4, R4 ;  /* 0x000000040f067825 */ /* 0x001fc800078e0204 */
[--C-:B------:R-:W-:Y:S01]  /*1990*/  IMAD.WIDE R14, R17, 0x4, R4.reuse ;  /* 0x00000004110e7825 */ /* 0x100fe200078e0204 */
[----:B------:R2:W-:Y:S03]  /*19a0*/  STG.E desc[UR16][R6.64], RZ ;  /* 0x000000ff06007986 */ /* 0x0005e6000c101910 */
[--C-:B-1----:R-:W-:Y:S01]  /*19b0*/  IMAD.WIDE R12, R19, 0x4, R4.reuse ;  /* 0x00000004130c7825 */ /* 0x102fe200078e0204 */
[----:B------:R2:W-:Y:S03]  /*19c0*/  STG.E desc[UR16][R14.64], RZ ;  /* 0x000000ff0e007986 */ /* 0x0005e6000c101910 */
[----:B------:R-:W-:Y:S01]  /*19d0*/  IMAD.WIDE R16, R21, 0x4, R4 ;  /* 0x0000000415107825 */ /* 0x000fe200078e0204 */
[----:B------:R2:W-:Y:S04]  /*19e0*/  STG.E desc[UR16][R12.64], RZ ;  /* 0x000000ff0c007986 */ /* 0x0005e8000c101910 */
[----:B------:R2:W-:Y:S01]  /*19f0*/  STG.E desc[UR16][R16.64], RZ ;  /* 0x000000ff10007986 */ /* 0x0005e2000c101910 */
[----:B------:R-:W-:Y:S05]  /*1a00*/  @P1 BRA `(.L_x_15) ;  /* 0xfffffffc00701947 */ /* 0x000fea000383ffff */
.L_x_14:
[----:B------:R-:W-:Y:S05]  /*1a10*/  @!P0 EXIT ;  /* 0x000000000000894d */ /* 0x000fea0003800000 */
[----:B------:R-:W-:Y:S02]  /*1a20*/  ISETP.GE.U32.AND P0, PT, R3, 0x4, PT ;  /* 0x000000040300780c */ /* 0x000fe40003f06070 */
[----:B--2---:R-:W-:-:S04]  /*1a30*/  LOP3.LUT R12, R2, 0x3, RZ, 0xc0, !PT ;  /* 0x00000003020c7812 */ /* 0x004fc800078ec0ff */
[----:B------:R-:W-:-:S07]  /*1a40*/  ISETP.NE.AND P1, PT, R12, RZ, PT ;  /* 0x000000ff0c00720c */ /* 0x000fce0003f25270 */
[----:B------:R-:W-:Y:S06]  /*1a50*/  @!P0 BRA `(.L_x_16) ;  /* 0x0000000000488947 */ /* 0x000fec0003800000 */
[----:B------:R-:W0:Y:S01]  /*1a60*/  LDC.64 R4, c[0x0][0x380] ;  /* 0x0000e000ff047b82 */ /* 0x000e220000000a00 */
[----:B------:R-:W-:Y:S01]  /*1a70*/  IMAD R6, R23, UR5, R0 ;  /* 0x0000000517067c24 */ /* 0x000fe2000f8e0200 */
[----:B------:R-:W-:-:S03]  /*1a80*/  UIADD3 UR5, UPT, UPT, UR5, 0x4, URZ ;  /* 0x0000000405057890 */ /* 0x000fc6000fffe0ff */
        /* <DEDUP_REMOVED lines=8> */
[--C-:B------:R-:W-:Y:S01]  /*1b10*/  IMAD.WIDE R8, R9, 0x4, R4.reuse ;  /* 0x0000000409087825 */ /* 0x100fe200078e0204 */
[----:B------:R0:W-:Y:S03]  /*1b20*/  STG.E desc[UR16][R6.64], RZ ;  /* 0x000000ff06007986 */ /* 0x0001e6000c101910 */
[--C-:B------:R-:W-:Y:S01]  /*1b30*/  IMAD.WIDE R10, R11, 0x4, R4.reuse ;  /* 0x000000040b0a7825 */ /* 0x100fe200078e0204 */
[----:B------:R0:W-:Y:S03]  /*1b40*/  STG.E desc[UR16][R8.64], RZ ;  /* 0x000000ff08007986 */ /* 0x0001e6000c101910 */
[----:B------:R-:W-:Y:S01]  /*1b50*/  IMAD.WIDE R4, R3, 0x4, R4 ;  /* 0x0000000403047825 */ /* 0x000fe200078e0204 */
[----:B------:R0:W-:Y:S04]  /*1b60*/  STG.E desc[UR16][R10.64], RZ ;  /* 0x000000ff0a007986 */ /* 0x0001e8000c101910 */
[----:B------:R0:W-:Y:S02]  /*1b70*/  STG.E desc[UR16][R4.64], RZ ;  /* 0x000000ff04007986 */ /* 0x0001e4000c101910 */
.L_x_16:
[----:B------:R-:W-:Y:S05]  /*1b80*/  @!P1 EXIT ;  /* 0x000000000000994d */ /* 0x000fea0003800000 */
[----:B------:R-:W-:Y:S02]  /*1b90*/  ISETP.NE.AND P0, PT, R12, 0x1, PT ;  /* 0x000000010c00780c */ /* 0x000fe40003f05270 */
[----:B------:R-:W-:-:S04]  /*1ba0*/  LOP3.LUT R2, R2, 0x1, RZ, 0xc0, !PT ;  /* 0x0000000102027812 */ /* 0x000fc800078ec0ff */
[----:B------:R-:W-:-:S07]  /*1bb0*/  ISETP.NE.U32.AND P1, PT, R2, 0x1, PT ;  /* 0x000000010200780c */ /* 0x000fce0003f25070 */
[----:B------:R-:W-:Y:S06]  /*1bc0*/  @!P0 BRA `(.L_x_17) ;  /* 0x0000000000288947 */ /* 0x000fec0003800000 */
[----:B------:R-:W1:Y:S01]  /*1bd0*/  LDC.64 R2, c[0x0][0x380] ;  /* 0x0000e000ff027b82 */ /* 0x000e620000000a00 */
[----:B0-----:R-:W-:Y:S01]  /*1be0*/  IMAD R4, R23, UR5, R0 ;  /* 0x0000000517047c24 */ /* 0x001fe2000f8e0200 */
[----:B------:R-:W-:-:S03]  /*1bf0*/  UIADD3 UR5, UPT, UPT, UR5, 0x2, URZ ;  /* 0x0000000205057890 */ /* 0x000fc6000fffe0ff */
[CC--:B------:R-:W-:Y:S01]  /*1c00*/  IMAD R5, R4.reuse, R23.reuse, R22 ;  /* 0x0000001704057224 */ /* 0x0c0fe200078e0216 */
[----:B------:R-:W-:-:S05]  /*1c10*/  IADD3 R6, PT, PT, R4, R23, RZ ;  /* 0x0000001704067210 */ /* 0x000fca0007ffe0ff */
[----:B------:R-:W-:Y:S02]  /*1c20*/  IMAD R7, R6, R23, R22 ;  /* 0x0000001706077224 */ /* 0x000fe400078e0216 */
[----:B-1----:R-:W-:-:S04]  /*1c30*/  IMAD.WIDE R4, R5, 0x4, R2 ;  /* 0x0000000405047825 */ /* 0x002fc800078e0202 */
[----:B------:R-:W-:Y:S01]  /*1c40*/  IMAD.WIDE R2, R7, 0x4, R2 ;  /* 0x0000000407027825 */ /* 0x000fe200078e0202 */
[----:B------:R1:W-:Y:S04]  /*1c50*/  STG.E desc[UR16][R4.64], RZ ;  /* 0x000000ff04007986 */ /* 0x0003e8000c101910 */
[----:B------:R1:W-:Y:S02]  /*1c60*/  STG.E desc[UR16][R2.64], RZ ;  /* 0x000000ff02007986 */ /* 0x0003e4000c101910 */
.L_x_17:
[----:B------:R-:W-:Y:S05]  /*1c70*/  @P1 EXIT ;  /* 0x000000000000194d */ /* 0x000fea0003800000 */
[----:B-1----:R-:W1:Y:S01]  /*1c80*/  LDC.64 R2, c[0x0][0x380] ;  /* 0x0000e000ff027b82 */ /* 0x002e620000000a00 */
[----:B------:R-:W-:-:S04]  /*1c90*/  IMAD R0, R23, UR5, R0 ;  /* 0x0000000517007c24 */ /* 0x000fc8000f8e0200 */
[----:B------:R-:W-:-:S04]  /*1ca0*/  IMAD R23, R0, R23, R22 ;  /* 0x0000001700177224 */ /* 0x000fc800078e0216 */
[----:B-1----:R-:W-:-:S05]  /*1cb0*/  IMAD.WIDE R2, R23, 0x4, R2 ;  /* 0x0000000417027825 */ /* 0x002fca00078e0202 */
[----:B------:R-:W-:Y:S01]  /*1cc0*/  STG.E desc[UR16][R2.64], RZ ;  /* 0x000000ff02007986 */ /* 0x000fe2000c101910 */
[----:B------:R-:W-:Y:S05]  /*1cd0*/  EXIT ;  /* 0x000000000000794d */ /* 0x000fea0003800000 */
.L_x_18:
        /* <DEDUP_REMOVED lines=10> */
.L_x_46:


//--------------------- .text._Z27encode_columns_cubic_kernelPiiii --------------------------
	.section	.text._Z27encode_columns_cubic_kernelPiiii,"ax",@progbits
	.align	128
        .global         _Z27encode_columns_cubic_kernelPiiii
        .type           _Z27encode_columns_cubic_kernelPiiii,@function
        .size           _Z27encode_columns_cubic_kernelPiiii,(.L_x_47 - _Z27encode_columns_cubic_kernelPiiii)
        .other          _Z27encode_columns_cubic_kernelPiiii,@"STO_CUDA_ENTRY STV_DEFAULT"
_Z27encode_columns_cubic_kernelPiiii:
.text._Z27encode_columns_cubic_kernelPiiii:
[----:B------:R-:W0:Y:S01]  /*0000*/  LDC R1, c[0x0][0x37c] ;  /* 0x0000df00ff017b82 */ /* 0x000e220000000800 */
[----:B------:R-:W1:Y:S07]  /*0010*/  S2R R0, SR_TID.X ;  /* 0x0000000000007919 */ /* 0x000e6e0000002100 */
[----:B------:R-:W2:Y:S01]  /*0020*/  S2UR UR4, SR_CTAID.Z ;  /* 0x00000000000479c3 */ /* 0x000ea20000002700 */
[----:B0-----:R-:W-:-:S07]  /*0030*/  IADD3 R1, PT, PT, R1, -0x28, RZ ;  /* 0xffffffd801017810 */ /* 0x001fce0007ffe0ff */
[----:B------:R-:W2:Y:S08]  /*0040*/  LDC R2, c[0x0][0x390] ;  /* 0x0000e400ff027b82 */ /* 0x000eb00000000800 */
[----:B------:R-:W1:Y:S08]  /*0050*/  S2UR UR6, SR_CTAID.X ;  /* 0x00000000000679c3 */ /* 0x000e700000002500 */
[----:B------:R-:W1:Y:S08]  /*0060*/  LDC R3, c[0x0][0x360] ;  /* 0x0000d800ff037b82 */ /* 0x000e700000000800 */
[----:B------:R-:W0:Y:S01]  /*0070*/  S2UR UR5, SR_CTAID.Y ;  /* 0x00000000000579c3 */ /* 0x000e220000002600 */
[----:B--2---:R-:W-:-:S07]  /*0080*/  ISETP.LE.AND P0, PT, R2, UR4, PT ;  /* 0x0000000402007c0c */ /* 0x004fce000bf03270 */
[----:B------:R-:W0:Y:S01]  /*0090*/  LDC.64 R18, c[0x0][0x388] ;  /* 0x0000e200ff127b82 */ /* 0x000e220000000a00 */
[----:B-1----:R-:W-:Y:S01]  /*00a0*/  IMAD R3, R3, UR6, R0 ;  /* 0x0000000603037c24 */ /* 0x002fe2000f8e0200 */
[----:B0-----:R-:W-:-:S04]  /*00b0*/  ISETP.LE.OR P0, PT, R19, UR5, P0 ;  /* 0x0000000513007c0c */ /* 0x001fc80008703670 */
[----:B------:R-:W-:-:S13]  /*00c0*/  ISETP.GE.OR P0, PT, R3, R18, P0 ;  /* 0x000000120300720c */ /* 0x000fda0000706670 */
[----:B------:R-:W-:Y:S05]  /*00d0*/  @P0 EXIT ;  /* 0x000000000000094d */ /* 0x000fea0003800000 */
[C---:B------:R-:W-:Y:S01]  /*00e0*/  IADD3 R0, PT, PT, R19.reuse, -0x1, RZ ;  /* 0xffffffff13007810 */ /* 0x040fe20007ffe0ff */
[----:B------:R-:W-:Y:S01]  /*00f0*/  IMAD R5, R18, UR4, RZ ;  /* 0x0000000412057c24 */ /* 0x000fe2000f8e02ff */
[----:B------:R-:W-:Y:S01]  /*0100*/  LOP3.LUT R22, R19, 0xf, RZ, 0xc0, !PT ;  /* 0x0000000f13167812 */ /* 0x000fe200078ec0ff */
[----:B------:R-:W0:Y:S01]  /*0110*/  LDCU.64 UR16, c[0x0][0x358] ;  /* 0x00006b00ff1077ac */ /* 0x000e220008000a00 */
[----:B------:R-:W-:Y:S01]  /*0120*/  ISETP.GE.U32.AND P0, PT, R0, 0xf, PT ;  /* 0x0000000f0000780c */ /* 0x000fe20003f06070 */
[-C--:B------:R-:W-:Y:S02]  /*0130*/  IMAD R5, R5, R18.reuse, RZ ;  /* 0x0000001205057224 */ /* 0x080fe400078e02ff */
[----:B------:R-:W-:Y:S02]  /*0140*/  HFMA2 R2, -RZ, RZ, 0, 0 ;  /* 0x00000000ff027431 */ /* 0x000fe400000001ff */
[----:B------:R-:W-:Y:S01]  /*0150*/  IMAD R0, R18, UR5, R3 ;  /* 0x0000000512007c24 */ /* 0x000fe2000f8e0203 */
[----:B------:R-:W-:Y:S01]  /*0160*/  ISETP.NE.AND P1, PT, R22, RZ, PT ;  /* 0x000000ff1600720c */ /* 0x000fe20003f25270 */
[----:B------:R-:W-:-:S04]  /*0170*/  IMAD R5, R5, R18, RZ ;  /* 0x0000001205057224 */ /* 0x000fc800078e02ff */
[----:B------:R-:W-:Y:S02]  /*0180*/  IMAD R0, R0, R18, R5 ;  /* 0x0000001200007224 */ /* 0x000fe400078e0205 */
[----:B------:R-:W-:Y:S06]  /*0190*/  @!P0 BRA `(.L_x_19) ;  /* 0x0000000000848947 */ /* 0x000fec0003800000 */
[----:B------:R-:W-:Y:S02]  /*01a0*/  LOP3.LUT R2, R19, 0xfffffff0, RZ, 0xc0, !PT ;  /* 0xfffffff013027812 */ /* 0x000fe400078ec0ff */
[----:B------:R-:W-:-:S07]  /*01b0*/  MOV R3, RZ ;  /* 0x000000ff00037202 */ /* 0x000fce0000000f00 */
.L_x_20:
[----:B-1----:R-:W1:Y:S01]  /*01c0*/  LDC.64 R4, c[0x0][0x380] ;  /* 0x0000e000ff047b82 */ /* 0x002e620000000a00 */
[----:B------:R-:W-:-:S04]  /*01d0*/  IMAD.IADD R7, R0, 0x1, R3 ;  /* 0x0000000100077824 */ /* 0x000fc800078e0203 */
[----:B-1----:R-:W-:-:S05]  /*01e0*/  IMAD.WIDE R4, R7, 0x4, R4 ;  /* 0x0000000407047825 */ /* 0x002fca00078e0204 */
[----:B0-----:R-:W2:Y:S04]  /*01f0*/  LDG.E R6, desc[UR16][R4.64] ;  /* 0x0000001004067981 */ /* 0x001ea8000c1e1900 */
[----:B------:R-:W2:Y:S04]  /*0200*/  LDG.E R7, desc[UR16][R4.64+0x4] ;  /* 0x0000041004077981 */ /* 0x000ea8000c1e1900 */
[----:B------:R-:W3:Y:S04]  /*0210*/  LDG.E R8, desc[UR16][R4.64+0x8] ;  /* 0x0000081004087981 */ /* 0x000ee8000c1e1900 */
[----:B------:R-:W3:Y:S04]  /*0220*/  LDG.E R9, desc[UR16][R4.64+0xc] ;  /* 0x00000c1004097981 */ /* 0x000ee8000c1e1900 */
[----:B------:R-:W4:Y:S04]  /*0230*/  LDG.E R10, desc[UR16][R4.64+0x10] ;  /* 0x00001010040a7981 */ /* 0x000f28000c1e1900 */
[----:B------:R-:W4:Y:S04]  /*0240*/  LDG.E R11, desc[UR16][R4.64+0x14] ;  /* 0x00001410040b7981 */ /* 0x000f28000c1e1900 */
[----:B------:R-:W5:Y:S04]  /*0250*/  LDG.E R12, desc[UR16][R4.64+0x18] ;  /* 0x00001810040c7981 */ /* 0x000f68000c1e1900 */
        /* <DEDUP_REMOVED lines=8> */
[----:B------:R-:W5:Y:S01]  /*02e0*/  LDG.E R25, desc[UR16][R4.64+0x3c] ;  /* 0x00003c1004197981 */ /* 0x000f62000c1e1900 */
[----:B------:R-:W-:-:S02]  /*02f0*/  LEA R23, R3, R1, 0x2 ;  /* 0x0000000103177211 */ /* 0x000fc400078e10ff */
[----:B------:R-:W-:-:S04]  /*0300*/  IADD3 R3, PT, PT, R3, 0x10, RZ ;  /* 0x0000001003037810 */ /* 0x000fc80007ffe0ff */
[----:B------:R-:W-:Y:S01]  /*0310*/  ISETP.NE.AND P0, PT, R3, R2, PT ;  /* 0x000000020300720c */ /* 0x000fe20003f05270 */
[----:B--2---:R1:W-:Y:S04]  /*0320*/  STL.64 [R23], R6 ;  /* 0x0000000617007387 */ /* 0x0043e80000100a00 */
[----:B---3--:R1:W-:Y:S04]  /*0330*/  STL.64 [R23+0x8], R8 ;  /* 0x0000080817007387 */ /* 0x0083e80000100a00 */
[----:B----4-:R1:W-:Y:S04]  /*0340*/  STL.64 [R23+0x10], R10 ;  /* 0x0000100a17007387 */ /* 0x0103e80000100a00 */
[----:B-----5:R1:W-:Y:S04]  /*0350*/  STL.64 [R23+0x18], R12 ;  /* 0x0000180c17007387 */ /* 0x0203e80000100a00 */
[----:B------:R1:W-:Y:S04]  /*0360*/  STL.64 [R23+0x20], R14 ;  /* 0x0000200e17007387 */ /* 0x0003e80000100a00 */
[----:B------:R1:W-:Y:S04]  /*0370*/  STL.64 [R23+0x28], R16 ;  /* 0x0000281017007387 */ /* 0x0003e80000100a00 */
[----:B------:R1:W-:Y:S04]  /*0380*/  STL.64 [R23+0x30], R20 ;  /* 0x0000301417007387 */ /* 0x0003e80000100a00 */
[----:B------:R1:W-:Y:S01]  /*0390*/  STL.64 [R23+0x38], R24 ;  /* 0x0000381817007387 */ /* 0x0003e20000100a00 */
[----:B------:R-:W-:Y:S05]  /*03a0*/  @P0 BRA `(.L_x_20) ;  /* 0xfffffffc00840947 */ /* 0x000fea000383ffff */
.L_x_19:
[----:B------:R-:W-:Y:S05]  /*03b0*/  @!P1 BRA `(.L_x_21) ;  /* 0x0000000000dc9947 */ /* 0x000fea0003800000 */
[----:B------:R-:W-:Y:S02]  /*03c0*/  ISETP.GE.U32.AND P0, PT, R22, 0x8, PT ;  /* 0x000000081600780c */ /* 0x000fe40003f06070 */
[----:B-1----:R-:W-:-:S04]  /*03d0*/  LOP3.LUT R8, R19, 0x7, RZ, 0xc0, !PT ;  /* 0x0000000713087812 */ /* 0x002fc800078ec0ff */
[----:B------:R-:W-:-:S07]  /*03e0*/  ISETP.NE.AND P1, PT, R8, RZ, PT ;  /* 0x000000ff0800720c */ /* 0x000fce0003f25270 */
[----:B------:R-:W-:Y:S06]  /*03f0*/  @!P0 BRA `(.L_x_22) ;  /* 0x0000000000548947 */ /* 0x000fec0003800000 */
[----:B------:R-:W1:Y:S01]  /*0400*/  LDC.64 R4, c[0x0][0x380] ;  /* 0x0000e000ff047b82 */ /* 0x000e620000000a00 */
[----:B------:R-:W-:-:S05]  /*0410*/  IADD3 R3, PT, PT, R0, R2, RZ ;  /* 0x0000000200037210 */ /* 0x000fca0007ffe0ff */
[----:B-1----:R-:W-:-:S05]  /*0420*/  IMAD.WIDE R4, R3, 0x4, R4 ;  /* 0x0000000403047825 */ /* 0x002fca00078e0204 */
[----:B0-----:R-:W2:Y:S04]  /*0430*/  LDG.E R3, desc[UR16][R4.64] ;  /* 0x0000001004037981 */ /* 0x001ea8000c1e1900 */
[----:B------:R-:W3:Y:S04]  /*0440*/  LDG.E R7, desc[UR16][R4.64+0x4] ;  /* 0x0000041004077981 */ /* 0x000ee8000c1e1900 */
[----:B------:R-:W4:Y:S04]  /*0450*/  LDG.E R9, desc[UR16][R4.64+0x8] ;  /* 0x0000081004097981 */ /* 0x000f28000c1e1900 */
[----:B------:R-:W5:Y:S04]  /*0460*/  LDG.E R11, desc[UR16][R4.64+0xc] ;  /* 0x00000c10040b7981 */ /* 0x000f68000c1e1900 */
[----:B------:R-:W5:Y:S04]  /*0470*/  LDG.E R13, desc[UR16][R4.64+0x10] ;  /* 0x00001010040d7981 */ /* 0x000f68000c1e1900 */
[----:B------:R-:W5:Y:S04]  /*0480*/  LDG.E R15, desc[UR16][R4.64+0x14] ;  /* 0x00001410040f7981 */ /* 0x000f68000c1e1900 */
[----:B------:R-:W5:Y:S04]  /*0490*/  LDG.E R17, desc[UR16][R4.64+0x18] ;  /* 0x0000181004117981 */ /* 0x000f68000c1e1900 */
[----:B------:R-:W5:Y:S01]  /*04a0*/  LDG.E R21, desc[UR16][R4.64+0x1c] ;  /* 0x00001c1004157981 */ /* 0x000f62000c1e1900 */
[C---:B------:R-:W-:Y:S01]  /*04b0*/  IMAD R6, R2.reuse, 0x4, R1 ;  /* 0x0000000402067824 */ /* 0x040fe200078e0201 */
[----:B------:R-:W-:-:S04]  /*04c0*/  IADD3 R2, PT, PT, R2, 0x8, RZ ;  /* 0x0000000802027810 */ /* 0x000fc80007ffe0ff */
        /* <DEDUP_REMOVED lines=8> */
.L_x_22:
[----:B------:R-:W-:Y:S05]  /*0550*/  @!P1 BRA `(.L_x_21) ;  /* 0x0000000000749947 */ /* 0x000fea0003800000 */
[----:B------:R-:W-:Y:S02]  /*0560*/  ISETP.GE.U32.AND P0, PT, R8, 0x4, PT ;  /* 0x000000040800780c */ /* 0x000fe40003f06070 */
[----:B------:R-:W-:-:S04]  /*0570*/  LOP3.LUT R10, R19, 0x3, RZ, 0xc0, !PT ;  /* 0x00000003130a7812 */ /* 0x000fc800078ec0ff */
[----:B------:R-:W-:-:S07]  /*0580*/  ISETP.NE.AND P1, PT, R10, RZ, PT ;  /* 0x000000ff0a00720c */ /* 0x000fce0003f25270 */
[----:B------:R-:W-:Y:S06]  /*0590*/  @!P0 BRA `(.L_x_23) ;  /* 0x0000000000348947 */ /* 0x000fec0003800000 */
[----:B------:R-:W2:Y:S01]  /*05a0*/  LDC.64 R4, c[0x0][0x380] ;  /* 0x0000e000ff047b82 */ /* 0x000ea20000000a00 */
[----:B-1----:R-:W-:-:S05]  /*05b0*/  IADD3 R3, PT, PT, R0, R2, RZ ;  /* 0x0000000200037210 */ /* 0x002fca0007ffe0ff */
[----:B--2---:R-:W-:-:S05]  /*05c0*/  IMAD.WIDE R4, R3, 0x4, R4 ;  /* 0x0000000403047825 */ /* 0x004fca00078e0204 */
[----:B0-----:R-:W2:Y:S04]  /*05d0*/  LDG.E R3, desc[UR16][R4.64] ;  /* 0x0000001004037981 */ /* 0x001ea8000c1e1900 */
[----:B------:R-:W3:Y:S04]  /*05e0*/  LDG.E R7, desc[UR16][R4.64+0x4] ;  /* 0x0000041004077981 */ /* 0x000ee8000c1e1900 */
[----:B------:R-:W4:Y:S04]  /*05f0*/  LDG.E R9, desc[UR16][R4.64+0x8] ;  /* 0x0000081004097981 */ /* 0x000f28000c1e1900 */
[----:B------:R-:W5:Y:S01]  /*0600*/  LDG.E R11, desc[UR16][R4.64+0xc] ;  /* 0x00000c10040b7981 */ /* 0x000f62000c1e1900 */
[C---:B------:R-:W-:Y:S01]  /*0610*/  LEA R6, R2.reuse, R1, 0x2 ;  /* 0x0000000102067211 */ /* 0x040fe200078e10ff */
[----:B------:R-:W-:-:S04]  /*0620*/  VIADD R2, R2, 0x4 ;  /* 0x0000000402027836 */ /* 0x000fc80000000000 */
[----:B--2---:R2:W-:Y:S04]  /*0630*/  STL [R6], R3 ;  /* 0x0000000306007387 */ /* 0x0045e80000100800 */
[----:B---3--:R2:W-:Y:S04]  /*0640*/  STL [R6+0x4], R7 ;  /* 0x0000040706007387 */ /* 0x0085e80000100800 */
[----:B----4-:R2:W-:Y:S04]  /*0650*/  STL [R6+0x8], R9 ;  /* 0x0000080906007387 */ /* 0x0105e80000100800 */
[----:B-----5:R2:W-:Y:S02]  /*0660*/  STL [R6+0xc], R11 ;  /* 0x00000c0b06007387 */ /* 0x0205e40000100800 */
.L_x_23:
[----:B------:R-:W-:Y:S05]  /*0670*/  @!P1 BRA `(.L_x_21) ;  /* 0x00000000002c9947 */ /* 0x000fea0003800000 */
[----:B-12---:R-:W1:Y:S01]  /*0680*/  LDC.64 R6, c[0x0][0x380] ;  /* 0x0000e000ff067b82 */ /* 0x006e620000000a00 */
[----:B------:R-:W-:-:S05]  /*0690*/  UMOV UR4, URZ ;  /* 0x000000ff00047c82 */ /* 0x000fca0008000000 */
.L_x_24:
[----:B------:R-:W-:-:S05]  /*06a0*/  IADD3 R5, PT, PT, R0, R2, RZ ;  /* 0x0000000200057210 */ /* 0x000fca0007ffe0ff */
[----:B-1-3--:R-:W-:-:S06]  /*06b0*/  IMAD.WIDE R4, R5, 0x4, R6 ;  /* 0x0000000405047825 */ /* 0x00afcc00078e0206 */
[----:B0-----:R-:W2:Y:S01]  /*06c0*/  LDG.E R4, desc[UR16][R4.64] ;  /* 0x0000001004047981 */ /* 0x001ea2000c1e1900 */
[C---:B------:R-:W-:Y:S01]  /*06d0*/  LEA R3, R2.reuse, R1, 0x2 ;  /* 0x0000000102037211 */ /* 0x040fe200078e10ff */
[----:B------:R-:W-:Y:S01]  /*06e0*/  UIADD3 UR4, UPT, UPT, UR4, 0x1, URZ ;  /* 0x0000000104047890 */ /* 0x000fe2000fffe0ff */
[----:B------:R-:W-:-:S05]  /*06f0*/  IADD3 R2, PT, PT, R2, 0x1, RZ ;  /* 0x0000000102027810 */ /* 0x000fca0007ffe0ff */
[----:B------:R-:W-:Y:S01]  /*0700*/  ISETP.NE.AND P0, PT, R10, UR4, PT ;  /* 0x000000040a007c0c */ /* 0x000fe2000bf05270 */
[----:B--2---:R3:W-:-:S12]  /*0710*/  STL [R3], R4 ;  /* 0x0000000403007387 */ /* 0x0047d80000100800 */
[----:B------:R-:W-:Y:S05]  /*0720*/  @P0 BRA `(.L_x_24) ;  /* 0xfffffffc00dc0947 */ /* 0x000fea000383ffff */
.L_x_21:
[----:B------:R-:W-:-:S13]  /*0730*/  ISETP.GE.AND P0, PT, R19, R18, PT ;  /* 0x000000121300720c */ /* 0x000fda0003f06270 */
[----:B0-----:R-:W-:Y:S05]  /*0740*/  @P0 EXIT ;  /* 0x000000000000094d */ /* 0x001fea0003800000 */
[C---:B-1----:R-:W-:Y:S01]  /*0750*/  LOP3.LUT R23, R19.reuse, 0x7, RZ, 0xc0, !PT ;  /* 0x0000000713177812 */ /* 0x042fe200078ec0ff */
[----:B------:R-:W-:Y:S01]  /*0760*/  VIADD R2, R22, 0xffffffff ;  /* 0xffffffff16027836 */ /* 0x000fe20000000000 */
[----:B------:R-:W-:Y:S01]  /*0770*/  LOP3.LUT R18, R19, 0x7ffffff0, RZ, 0xc0, !PT ;  /* 0x7ffffff013127812 */ /* 0x000fe200078ec0ff */
[----:B------:R-:W0:Y:S01]  /*0780*/  LDCU UR4, c[0x0][0x38c] ;  /* 0x00007180ff0477ac */ /* 0x000e220008000800 */
[----:B--23--:R-:W-:Y:S02]  /*0790*/  IADD3 R3, PT, PT, R23, -0x1, RZ ;  /* 0xffffffff17037810 */ /* 0x00cfe40007ffe0ff */
[----:B------:R-:W-:Y:S02]  /*07a0*/  ISETP.GE.U32.AND P0, PT, R2, 0x7, PT ;  /* 0x000000070200780c */ /* 0x000fe40003f06070 */
[----:B------:R-:W-:Y:S02]  /*07b0*/  ISETP.GE.U32.AND P1, PT, R3, 0x3, PT ;  /* 0x000000030300780c */ /* 0x000fe40003f26070 */
[----:B------:R-:W-:-:S02]  /*07c0*/  LOP3.LUT R19, R19, 0x3, RZ, 0xc0, !PT ;  /* 0x0000000313137812 */ /* 0x000fc400078ec0ff */
[----:B------:R-:W-:Y:S02]  /*07d0*/  IADD3 R20, PT, PT, R1, 0x20, RZ ;  /* 0x0000002001147810 */ /* 0x000fe40007ffe0ff */
[----:B------:R-:W-:-:S07]  /*07e0*/  IADD3 R21, PT, PT, -R18, RZ, RZ ;  /* 0x000000ff12157210 */ /* 0x000fce0007ffe1ff */
.L_x_30:
[----:B------:R-:W1:Y:S01]  /*07f0*/  LDCU UR5, c[0x0][0x38c] ;  /* 0x00007180ff0577ac */ /* 0x000e620008000800 */
[----:B------:R-:W-:Y:S02]  /*0800*/  HFMA2 R10, -RZ, RZ, 0, 0 ;  /* 0x00000000ff0a7431 */ /* 0x000fe400000001ff */
[----:B0-----:R-:W-:Y:S01]  /*0810*/  IMAD.MOV.U32 R17, RZ, RZ, RZ ;  /* 0x000000ffff117224 */ /* 0x001fe200078e00ff */
[----:B-1----:R-:W-:-:S09]  /*0820*/  UISETP.GE.U32.AND UP0, UPT, UR5, 0x10, UPT ;  /* 0x000000100500788c */ /* 0x002fd2000bf06070 */
[----:B------:R-:W-:Y:S05]  /*0830*/  BRA.U !UP0, `(.L_x_25) ;  /* 0x00000005080c7547 */ /* 0x000fea000b800000 */
[----:B------:R-:W-:Y:S01]  /*0840*/  MOV R17, RZ ;  /* 0x000000ff00117202 */ /* 0x000fe20000000f00 */
[----:B------:R-:W1:Y:S01]  /*0850*/  LDCU UR15, c[0x0][0x388] ;  /* 0x00007100ff0f77ac */ /* 0x000e620008000800 */
[----:B------:R-:W-:Y:S02]  /*0860*/  MOV R24, R20 ;  /* 0x0000001400187202 */ /* 0x000fe40000000f00 */
[----:B------:R-:W-:Y:S01]  /*0870*/  MOV R25, R21 ;  /* 0x0000001500197202 */ /* 0x000fe20000000f00 */
[----:B0-----:R-:W-:-:S06]  /*0880*/  UMOV UR5, UR4 ;  /* 0x0000000400057c82 */ /* 0x001fcc0008000000 */
.L_x_26:
[----:B------:R-:W2:Y:S04]  /*0890*/  LDL.64 R2, [R24+-0x20] ;  /* 0xffffe00018027983 */ /* 0x000ea80000100a00 */
[----:B------:R-:W3:Y:S04]  /*08a0*/  LDL.64 R4, [R24+-0x18] ;  /* 0xffffe80018047983 */ /* 0x000ee80000100a00 */
[----:B------:R-:W4:Y:S01]  /*08b0*/  LDL.64 R6, [R24+-0x10] ;  /* 0xfffff00018067983 */ /* 0x000f220000100a00 */
[----:B------:R-:W-:-:S03]  /*08c0*/  USHF.L.U32 UR6, UR5, 0x2, URZ ;  /* 0x0000000205067899 */ /* 0x000fc600080006ff */
[----:B------:R-:W5:Y:S04]  /*08d0*/  LDL.64 R8, [R24+-0x8] ;  /* 0xfffff80018087983 */ /* 0x000f680000100a00 */
[----:B------:R-:W5:Y:S04]  /*08e0*/  LDL.64 R10, [R24] ;  /* 0x00000000180a7983 */ /* 0x000f680000100a00 */
[----:B------:R-:W5:Y:S01]  /*08f0*/  LDL.64 R12, [R24+0x8] ;  /* 0x00000800180c7983 */ /* 0x000f620000100a00 */
[----:B------:R-:W2:Y:S03]  /*0900*/  LDCU UR7, c[0x3][UR6] ;  /* 0x00c00000060777ac */ /* 0x000ea60008000800 */
[----:B------:R-:W5:Y:S01]  /*0910*/  LDL.64 R14, [R24+0x10] ;  /* 0x00001000180e7983 */ /* 0x000f620000100a00 */
[----:B-1----:R-:W-:Y:S01]  /*0920*/  UIMAD UR6, UR15, 0x4, UR6 ;  /* 0x000000040f0678a4 */ /* 0x002fe2000f8e0206 */
[----:B--2---:R-:W-:-:S02]  /*0930*/  IMAD R2, R2, UR7, R17 ;  /* 0x0000000702027c24 */ /* 0x004fc4000f8e0211 */
[----:B------:R0:W2:Y:S01]  /*0940*/  LDL.64 R16, [R24+0x18] ;  /* 0x0000180018107983 */ /* 0x0000a20000100a00 */
[----:B------:R-:W-:-:S04]  /*0950*/  UIMAD UR7, UR15, 0x4, UR6 ;  /* 0x000000040f0778a4 */ /* 0x000fc8000f8e0206 */
[----:B------:R-:W-:-:S04]  /*0960*/  UIMAD UR8, UR15, 0x4, UR7 ;  /* 0x000000040f0878a4 */ /* 0x000fc8000f8e0207 */
[----:B------:R-:W1:Y:S01]  /*0970*/  LDCU UR6, c[0x3][UR6] ;  /* 0x00c00000060677ac */ /* 0x000e620008000800 */
[----:B------:R-:W-:-:S03]  /*0980*/  UIMAD UR9, UR15, 0x4, UR8 ;  /* 0x000000040f0978a4 */ /* 0x000fc6000f8e0208 */
[----:B------:R-:W3:Y:S01]  /*0990*/  LDCU UR7, c[0x3][UR7] ;  /* 0x00c00000070777ac */ /* 0x000ee20008000800 */
[----:B------:R-:W-:-:S03]  /*09a0*/  UIMAD UR10, UR15, 0x4, UR9 ;  /* 0x000000040f0a78a4 */ /* 0x000fc6000f8e0209 */
[----:B------:R-:W4:Y:S01]  /*09b0*/  LDCU UR8, c[0x3][UR8] ;  /* 0x00c00000080877ac */ /* 0x000f220008000800 */
[----:B------:R-:W-:-:S04]  /*09c0*/  UIMAD UR11, UR15, 0x4, UR10 ;  /* 0x000000040f0b78a4 */ /* 0x000fc8000f8e020a */
[----:B------:R-:W0:Y:S01]  /*09d0*/  LDCU UR9, c[0x3][UR9] ;  /* 0x00c00000090977ac */ /* 0x000e220008000800 */
[----:B------:R-:W-:-:S03]  /*09e0*/  UIMAD UR12, UR15, 0x4, UR11 ;  /* 0x000000040f0c78a4 */ /* 0x000fc6000f8e020b */
[----:B------:R-:W5:Y:S01]  /*09f0*/  LDCU UR10, c[0x3][UR10] ;  /* 0x00c000000a0a77ac */ /* 0x000f620008000800 */
[----:B-1----:R-:W-:Y:S01]  /*0a00*/  IMAD R3, R3, UR6, R2 ;  /* 0x0000000603037c24 */ /* 0x002fe2000f8e0202 */
[----:B------:R-:W-:Y:S02]  /*0a10*/  UIMAD UR13, UR15, 0x4, UR12 ;  /* 0x000000040f0d78a4 */ /* 0x000fe4000f8e020c */
[----:B------:R-:W1:Y:S01]  /*0a20*/  LDCU UR11, c[0x3][UR11] ;  /* 0x00c000000b0b77ac */ /* 0x000e620008000800 */
[----:B---3--:R-:W-:Y:S01]  /*0a30*/  IMAD R4, R4, UR7, R3 ;  /* 0x0000000704047c24 */ /* 0x008fe2000f8e0203 */
[----:B------:R-:W-:-:S03]  /*0a40*/  UIMAD UR6, UR15, 0x4, UR13 ;  /* 0x000000040f0678a4 */ /* 0x000fc6000f8e020d */
[----:B------:R-:W3:Y:S01]  /*0a50*/  LDCU UR12, c[0x3][UR12] ;  /* 0x00c000000c0c77ac */ /* 0x000ee20008000800 */
[----:B----4-:R-:W-:Y:S01]  /*0a60*/  IMAD R5, R5, UR8, R4 ;  /* 0x0000000805057c24 */ /* 0x010fe2000f8e0204 */
[----:B------:R-:W-:-:S03]  /*0a70*/  UIMAD UR14, UR15, 0x4, UR6 ;  /* 0x000000040f0e78a4 */ /* 0x000fc6000f8e0206 */
[----:B------:R-:W4:Y:S01]  /*0a80*/  LDCU UR13, c[0x3][UR13] ;  /* 0x00c000000d0d77ac */ /* 0x000f220008000800 */
[----:B0-----:R-:W-:Y:S01]  /*0a90*/  IMAD R6, R6, UR9, R5 ;  /* 0x0000000906067c24 */ /* 0x001fe2000f8e0205 */
[----:B------:R-:W-:Y:S02]  /*0aa0*/  UIMAD UR7, UR15, 0x4, UR14 ;  /* 0x000000040f0778a4 */ /* 0x000fe4000f8e020e */
[----:B------:R-:W0:Y:S01]  /*0ab0*/  LDCU UR6, c[0x3][UR6] ;  /* 0x00c00000060677ac */ /* 0x000e220008000800 */
[----:B-----5:R-:W-:Y:S01]  /*0ac0*/  IMAD R7, R7, UR10, R6 ;  /* 0x0000000a07077c24 */ /* 0x020fe2000f8e0206 */
[----:B------:R-:W-:-:S03]  /*0ad0*/  UIMAD UR8, UR15, 0x4, UR7 ;  /* 0x000000040f0878a4 */ /* 0x000fc6000f8e0207 */
[----:B------:R-:W5:Y:S01]  /*0ae0*/  LDCU UR14, c[0x3][UR14] ;  /* 0x00c000000e0e77ac */ /* 0x000f620008000800 */
[----:B-1----:R-:W-:Y:S01]  /*0af0*/  IMAD R8, R8, UR11, R7 ;  /* 0x0000000b08087c24 */ /* 0x002fe2000f8e0207 */
[----:B------:R-:W-:-:S03]  /*0b00*/  UIMAD UR9, UR15, 0x4, UR8 ;  /* 0x000000040f0978a4 */ /* 0x000fc6000f8e0208 */
[----:B------:R-:W1:Y:S01]  /*0b10*/  LDCU UR7, c[0x3][UR7] ;  /* 0x00c00000070777ac */ /* 0x000e620008000800 */
[----:B---3--:R-:W-:Y:S01]  /*0b20*/  IMAD R9, R9, UR12, R8 ;  /* 0x0000000c09097c24 */ /* 0x008fe2000f8e0208 */
[----:B------:R-:W-:Y:S02]  /*0b30*/  UIMAD UR10, UR15, 0x4, UR9 ;  /* 0x000000040f0a78a4 */ /* 0x000fe4000f8e0209 */
[----:B------:R-:W3:Y:S01]  /*0b40*/  LDCU UR8, c[0x3][UR8] ;  /* 0x00c00000080877ac */ /* 0x000ee20008000800 */
[----:B----4-:R-:W-:Y:S01]  /*0b50*/  IMAD R10, R10, UR13, R9 ;  /* 0x0000000d0a0a7c24 */ /* 0x010fe2000f8e0209 */
[----:B------:R-:W-:-:S03]  /*0b60*/  ULEA UR11, UR15, UR10, 0x2 ;  /* 0x0000000a0f0b7291 */ /* 0x000fc6000f8e10ff */
[----:B------:R-:W4:Y:S01]  /*0b70*/  LDCU UR9, c[0x3][UR9] ;  /* 0x00c00000090977ac */ /* 0x000f220008000800 */
[----:B0-----:R-:W-:-:S04]  /*0b80*/  IMAD R11, R11, UR6, R10 ;  /* 0x000000060b0b7c24 */ /* 0x001fc8000f8e020a */
[----:B------:R-:W2:Y:S01]  /*0b90*/  LDCU UR10, c[0x3][UR10] ;  /* 0x00c000000a0a77ac */ /* 0x000ea20008000800 */
[----:B-----5:R-:W-:Y:S01]  /*0ba0*/  IMAD R12, R12, UR14, R11 ;  /* 0x0000000e0c0c7c24 */ /* 0x020fe2000f8e020b */
[----:B------:R-:W-:Y:S02]  /*0bb0*/  IADD3 R25, PT, PT, R25, 0x10, RZ ;  /* 0x0000001019197810 */ /* 0x000fe40007ffe0ff */
[----:B------:R-:W0:Y:S01]  /*0bc0*/  LDCU UR11, c[0x3][UR11] ;  /* 0x00c000000b0b77ac */ /* 0x000e220008000800 */
[----:B-1----:R-:W-:Y:S01]  /*0bd0*/  IMAD R13, R13, UR7, R12 ;  /* 0x000000070d0d7c24 */ /* 0x002fe2000f8e020c */
[----:B------:R-:W-:-:S03]  /*0be0*/  ISETP.NE.AND P2, PT, R25, RZ, PT ;  /* 0x000000ff1900720c */ /* 0x000fc60003f45270 */
[----:B---3--:R-:W-:-:S04]  /*0bf0*/  IMAD R14, R14, UR8, R13 ;  /* 0x000000080e0e7c24 */ /* 0x008fc8000f8e020d */
[----:B----4-:R-:W-:Y:S01]  /*0c00*/  IMAD R15, R15, UR9, R14 ;  /* 0x000000090f0f7c24 */ /* 0x010fe2000f8e020e */
[----:B------:R-:W-:Y:S01]  /*0c10*/  ULEA UR5, UR15, UR5, 0x4 ;  /* 0x000000050f057291 */ /* 0x000fe2000f8e20ff */
[----:B------:R-:W-:Y:S02]  /*0c20*/  VIADD R24, R24, 0x40 ;  /* 0x0000004018187836 */ /* 0x000fe40000000000 */
[----:B--2---:R-:W-:-:S04]  /*0c30*/  IMAD R16, R16, UR10, R15 ;  /* 0x0000000a10107c24 */ /* 0x004fc8000f8e020f */
[----:B0-----:R-:W-:Y:S01]  /*0c40*/  IMAD R17, R17, UR11, R16 ;  /* 0x0000000b11117c24 */ /* 0x001fe2000f8e0210 */
[----:B------:R-:W-:Y:S06]  /*0c50*/  @P2 BRA `(.L_x_26) ;  /* 0xfffffffc000c2947 */ /* 0x000fec000383ffff */
[----:B------:R-:W-:-:S07]  /*0c60*/  MOV R10, R18 ;  /* 0x00000012000a7202 */ /* 0x000fce0000000f00 */
.L_x_25:
[----:B------:R-:W-:-:S13]  /*0c70*/  ISETP.NE.AND P2, PT, R22, RZ, PT ;  /* 0x000000ff1600720c */ /* 0x000fda0003f45270 */
[----:B------:R-:W-:Y:S05]  /*0c80*/  @!P2 BRA `(.L_x_27) ;  /* 0x000000040028a947 */ /* 0x000fea0003800000 */
[----:B------:R-:W-:Y:S01]  /*0c90*/  ISETP.NE.AND P2, PT, R23, RZ, PT ;  /* 0x000000ff1700720c */ /* 0x000fe20003f45270 */
[----:B------:R-:W-:-:S12]  /*0ca0*/  @!P0 BRA `(.L_x_28) ;  /* 0x0000000000808947 */ /* 0x000fd80003800000 */
[C---:B------:R-:W-:Y:S01]  /*0cb0*/  LEA R14, R10.reuse, R1, 0x2 ;  /* 0x000000010a0e7211 */ /* 0x040fe200078e10ff */
[----:B------:R-:W0:Y:S04]  /*0cc0*/  LDC R11, c[0x0][0x388] ;  /* 0x0000e200ff0b7b82 */ /* 0x000e280000000800 */
[----:B------:R-:W2:Y:S04]  /*0cd0*/  LDL.64 R6, [R14] ;  /* 0x000000000e067983 */ /* 0x000ea80000100a00 */
[----:B------:R-:W3:Y:S04]  /*0ce0*/  LDL.64 R8, [R14+0x8] ;  /* 0x000008000e087983 */ /* 0x000ee80000100a00 */
[----:B------:R-:W4:Y:S04]  /*0cf0*/  LDL.64 R4, [R14+0x10] ;  /* 0x000010000e047983 */ /* 0x000f280000100a00 */
[----:B------:R1:W5:Y:S01]  /*0d00*/  LDL.64 R2, [R14+0x18] ;  /* 0x000018000e027983 */ /* 0x0003620000100a00 */
[----:B0-----:R-:W-:-:S02]  /*0d10*/  IMAD R12, R10, R11, UR4 ;  /* 0x000000040a0c7e24 */ /* 0x001fc4000f8e020b */
[----:B------:R-:W-:-:S03]  /*0d20*/  VIADD R10, R10, 0x8 ;  /* 0x000000080a0a7836 */ /* 0x000fc60000000000 */
[----:B------:R-:W-:-:S04]  /*0d30*/  SHF.L.U32 R16, R12, 0x2, RZ ;  /* 0x000000020c107819 */ /* 0x000fc800000006ff */
[----:B------:R-:W2:Y:S01]  /*0d40*/  LDC R15, c[0x3][R16] ;  /* 0x00c00000100f7b82 */ /* 0x000ea20000000800 */
[----:B------:R-:W-:-:S04]  /*0d50*/  IMAD R12, R11, 0x4, R16 ;  /* 0x000000040b0c7824 */ /* 0x000fc800078e0210 */
[----:B------:R-:W-:-:S03]  /*0d60*/  IMAD R24, R11, 0x4, R12 ;  /* 0x000000040b187824 */ /* 0x000fc600078e020c */
[----:B------:R-:W0:Y:S01]  /*0d70*/  LDC R12, c[0x3][R12] ;  /* 0x00c000000c0c7b82 */ /* 0x000e220000000800 */
[----:B------:R-:W-:-:S04]  /*0d80*/  IMAD R26, R11, 0x4, R24 ;  /* 0x000000040b1a7824 */ /* 0x000fc800078e0218 */
[----:B------:R-:W-:-:S03]  /*0d90*/  IMAD R28, R11, 0x4, R26 ;  /* 0x000000040b1c7824 */ /* 0x000fc600078e021a */
[----:B------:R-:W3:Y:S08]  /*0da0*/  LDC R13, c[0x3][R24] ;  /* 0x00c00000180d7b82 */ /* 0x000ef00000000800 */
[----:B-1----:R-:W1:Y:S01]  /*0db0*/  LDC R14, c[0x3][R26] ;  /* 0x00c000001a0e7b82 */ /* 0x002e620000000800 */
[----:B--2---:R-:W-:Y:S02]  /*0dc0*/  IMAD R17, R6, R15, R17 ;  /* 0x0000000f06117224 */ /* 0x004fe400078e0211 */
[----:B------:R-:W-:-:S05]  /*0dd0*/  IMAD R6, R11, 0x4, R28 ;  /* 0x000000040b067824 */ /* 0x000fca00078e021c */
[----:B------:R-:W4:Y:S01]  /*0de0*/  LDC R15, c[0x3][R28] ;  /* 0x00c000001c0f7b82 */ /* 0x000f220000000800 */
[----:B0-----:R-:W-:Y:S02]  /*0df0*/  IMAD R7, R12, R7, R17 ;  /* 0x000000070c077224 */ /* 0x001fe400078e0211 */
[----:B------:R-:W-:Y:S02]  /*0e00*/  IMAD R16, R11, 0x4, R6 ;  /* 0x000000040b107824 */ /* 0x000fe400078e0206 */
[----:B---3--:R-:W-:-:S03]  /*0e10*/  IMAD R7, R8, R13, R7 ;  /* 0x0000000d08077224 */ /* 0x008fc600078e0207 */
[----:B------:R-:W0:Y:S01]  /*0e20*/  LDC R6, c[0x3][R6] ;  /* 0x00c0000006067b82 */ /* 0x000e220000000800 */
[----:B------:R-:W-:Y:S01]  /*0e30*/  LEA R25, R11, R16, 0x2 ;  /* 0x000000100b197211 */ /* 0x000fe200078e10ff */
[----:B-1----:R-:W-:-:S06]  /*0e40*/  IMAD R7, R14, R9, R7 ;  /* 0x000000090e077224 */ /* 0x002fcc00078e0207 */
[----:B------:R-:W5:Y:S08]  /*0e50*/  LDC R11, c[0x3][R16] ;  /* 0x00c00000100b7b82 */ /* 0x000f700000000800 */
[----:B------:R-:W1:Y:S01]  /*0e60*/  LDC R25, c[0x3][R25] ;  /* 0x00c0000019197b82 */ /* 0x000e620000000800 */
[----:B----4-:R-:W-:-:S04]  /*0e70*/  IMAD R4, R4, R15, R7 ;  /* 0x0000000f04047224 */ /* 0x010fc800078e0207 */
[----:B0-----:R-:W-:-:S04]  /*0e80*/  IMAD R4, R6, R5, R4 ;  /* 0x0000000506047224 */ /* 0x001fc800078e0204 */
[----:B-----5:R-:W-:-:S04]  /*0e90*/  IMAD R2, R2, R11, R4 ;  /* 0x0000000b02027224 */ /* 0x020fc800078e0204 */
[----:B-1----:R-:W-:-:S07]  /*0ea0*/  IMAD R17, R25, R3, R2 ;  /* 0x0000000319117224 */ /* 0x002fce00078e0202 */
.L_x_28:
[----:B------:R-:W-:Y:S05]  /*0eb0*/  @!P2 BRA `(.L_x_27) ;  /* 0x00000000009ca947 */ /* 0x000fea0003800000 */
[----:B------:R-:W-:Y:S01]  /*0ec0*/  ISETP.NE.AND P2, PT, R19, RZ, PT ;  /* 0x000000ff1300720c */ /* 0x000fe20003f45270 */
[----:B------:R-:W-:-:S12]  /*0ed0*/  @!P1 BRA `(.L_x_29) ;  /* 0x0000000000489947 */ /* 0x000fd80003800000 */
[C---:B------:R-:W-:Y:S01]  /*0ee0*/  LEA R6, R10.reuse, R1, 0x2 ;  /* 0x000000010a067211 */ /* 0x040fe200078e10ff */
[----:B------:R-:W0:Y:S04]  /*0ef0*/  LDC R7, c[0x0][0x388] ;  /* 0x0000e200ff077b82 */ /* 0x000e280000000800 */
[----:B------:R-:W2:Y:S04]  /*0f00*/  LDL.64 R2, [R6] ;  /* 0x0000000006027983 */ /* 0x000ea80000100a00 */
[----:B------:R-:W3:Y:S01]  /*0f10*/  LDL.64 R4, [R6+0x8] ;  /* 0x0000080006047983 */ /* 0x000ee20000100a00 */
[C---:B0-----:R-:W-:Y:S01]  /*0f20*/  IMAD R8, R10.reuse, R7, UR4 ;  /* 0x000000040a087e24 */ /* 0x041fe2000f8e0207 */
[----:B------:R-:W-:-:S04]  /*0f30*/  IADD3 R10, PT, PT, R10, 0x4, RZ ;  /* 0x000000040a0a7810 */ /* 0x000fc80007ffe0ff */
[----:B------:R-:W-:-:S05]  /*0f40*/  SHF.L.U32 R8, R8, 0x2, RZ ;  /* 0x0000000208087819 */ /* 0x000fca00000006ff */
[C---:B------:R-:W-:Y:S02]  /*0f50*/  IMAD R12, R7.reuse, 0x4, R8 ;  /* 0x00000004070c7824 */ /* 0x040fe400078e0208 */
[----:B------:R-:W2:Y:S02]  /*0f60*/  LDC R8, c[0x3][R8] ;  /* 0x00c0000008087b82 */ /* 0x000ea40000000800 */
[----:B------:R-:W-:-:S05]  /*0f70*/  IMAD R14, R7, 0x4, R12 ;  /* 0x00000004070e7824 */ /* 0x000fca00078e020c */
[----:B------:R-:W-:Y:S01]  /*0f80*/  LEA R7, R7, R14, 0x2 ;  /* 0x0000000e07077211 */ /* 0x000fe200078e10ff */
[----:B------:R-:W0:Y:S08]  /*0f90*/  LDC R12, c[0x3][R12] ;  /* 0x00c000000c0c7b82 */ /* 0x000e300000000800 */
[----:B------:R-:W3:Y:S08]  /*0fa0*/  LDC R14, c[0x3][R14] ;  /* 0x00c000000e0e7b82 */ /* 0x000ef00000000800 */
[----:B------:R-:W1:Y:S01]  /*0fb0*/  LDC R7, c[0x3][R7] ;  /* 0x00c0000007077b82 */ /* 0x000e620000000800 */
[----:B--2---:R-:W-:-:S04]  /*0fc0*/  IMAD R2, R2, R8, R17 ;  /* 0x0000000802027224 */ /* 0x004fc800078e0211 */
[----:B0-----:R-:W-:-:S04]  /*0fd0*/  IMAD R3, R12, R3, R2 ;  /* 0x000000030c037224 */ /* 0x001fc800078e0202 */
[----:B---3--:R-:W-:-:S04]  /*0fe0*/  IMAD R4, R4, R14, R3 ;  /* 0x0000000e04047224 */ /* 0x008fc800078e0203 */
[----:B-1----:R-:W-:-:S07]  /*0ff0*/  IMAD R17, R7, R5, R4 ;  /* 0x0000000507117224 */ /* 0x002fce00078e0204 */
.L_x_29:
[----:B------:R-:W-:Y:S05]  /*1000*/  @!P2 BRA `(.L_x_27) ;  /* 0x000000000048a947 */ /* 0x000fea0003800000 */
[C---:B------:R-:W-:Y:S01]  /*1010*/  IMAD R4, R10.reuse, 0x4, R1 ;  /* 0x000000040a047824 */ /* 0x040fe200078e0201 */
[----:B------:R-:W0:Y:S04]  /*1020*/  LDC R7, c[0x0][0x388] ;  /* 0x0000e200ff077b82 */ /* 0x000e280000000800 */
[----:B------:R-:W2:Y:S01]  /*1030*/  LDL.64 R2, [R4] ;  /* 0x0000000004027983 */ /* 0x000ea20000100a00 */
[----:B------:R-:W-:Y:S01]  /*1040*/  ISETP.NE.AND P2, PT, R19, 0x1, PT ;  /* 0x000000011300780c */ /* 0x000fe20003f45270 */
[----:B0-----:R-:W-:-:S05]  /*1050*/  IMAD R5, R10, R7, UR4 ;  /* 0x000000040a057e24 */ /* 0x001fca000f8e0207 */
[----:B------:R-:W-:-:S04]  /*1060*/  SHF.L.U32 R6, R5, 0x2, RZ ;  /* 0x0000000205067819 */ /* 0x000fc800000006ff */
[----:B------:R-:W2:Y:S02]  /*1070*/  LDC R5, c[0x3][R6] ;  /* 0x00c0000006057b82 */ /* 0x000ea40000000800 */
[----:B--2---:R-:W-:Y:S01]  /*1080*/  IMAD R17, R2, R5, R17 ;  /* 0x0000000502117224 */ /* 0x004fe200078e0211 */
[----:B------:R-:W-:Y:S06]  /*1090*/  @!P2 BRA `(.L_x_27) ;  /* 0x000000000024a947 */ /* 0x000fec0003800000 */
[----:B------:R-:W-:Y:S01]  /*10a0*/  IMAD R6, R7, 0x4, R6 ;  /* 0x0000000407067824 */ /* 0x000fe200078e0206 */
[----:B------:R-:W-:-:S03]  /*10b0*/  ISETP.NE.AND P2, PT, R19, 0x2, PT ;  /* 0x000000021300780c */ /* 0x000fc60003f45270 */
[----:B------:R-:W0:Y:S02]  /*10c0*/  LDC R2, c[0x3][R6] ;  /* 0x00c0000006027b82 */ /* 0x000e240000000800 */
[----:B0-----:R-:W-:-:S08]  /*10d0*/  IMAD R17, R2, R3, R17 ;  /* 0x0000000302117224 */ /* 0x001fd000078e0211 */
[----:B------:R-:W-:Y:S05]  /*10e0*/  @!P2 BRA `(.L_x_27) ;  /* 0x000000000010a947 */ /* 0x000fea0003800000 */
[----:B------:R-:W2:Y:S01]  /*10f0*/  LDL R4, [R4+0x8] ;  /* 0x0000080004047983 */ /* 0x000ea20000100800 */
[----:B------:R-:W-:-:S06]  /*1100*/  LEA R2, R7, R6, 0x2 ;  /* 0x0000000607027211 */ /* 0x000fcc00078e10ff */
[----:B------:R-:W2:Y:S02]  /*1110*/  LDC R2, c[0x3][R2] ;  /* 0x00c0000002027b82 */ /* 0x000ea40000000800 */
[----:B--2---:R-:W-:-:S07]  /*1120*/  IMAD R17, R4, R2, R17 ;  /* 0x0000000204117224 */ /* 0x004fce00078e0211 */
.L_x_27:
[----:B------:R-:W1:Y:S01]  /*1130*/  LDC R6, c[0x0][0x388] ;  /* 0x0000e200ff067b82 */ /* 0x000e620000000800 */
[----:B0-----:R-:W-:Y:S01]  /*1140*/  IADD3 R5, PT, PT, R0, UR4, RZ ;  /* 0x0000000400057c10 */ /* 0x001fe2000fffe0ff */
[----:B------:R-:W-:Y:S01]  /*1150*/  UIADD3 UR4, UPT, UPT, UR4, 0x1, URZ ;  /* 0x0000000104047890 */ /* 0x000fe2000fffe0ff */
[----:B------:R-:W-:-:S04]  /*1160*/  LEA.HI R4, R17, R17, RZ, 0x1 ;  /* 0x0000001111047211 */ /* 0x000fc800078f08ff */
[----:B------:R-:W-:Y:S01]  /*1170*/  LOP3.LUT R4, R4, 0xfffffffe, RZ, 0xc0, !PT ;  /* 0xfffffffe04047812 */ /* 0x000fe200078ec0ff */
[----:B------:R-:W0:Y:S03]  /*1180*/  LDC.64 R2, c[0x0][0x380] ;  /* 0x0000e000ff027b82 */ /* 0x000e260000000a00 */
[----:B------:R-:W-:Y:S02]  /*1190*/  IADD3 R17, PT, PT, -R4, R17, RZ ;  /* 0x0000001104117210 */ /* 0x000fe40007ffe1ff */
[----:B-1----:R-:W-:Y:S01]  /*11a0*/  ISETP.NE.AND P2, PT, R6, UR4, PT ;  /* 0x0000000406007c0c */ /* 0x002fe2000bf45270 */
[----:B0-----:R-:W-:-:S05]  /*11b0*/  IMAD.WIDE R2, R5, 0x4, R2 ;  /* 0x0000000405027825 */ /* 0x001fca00078e0202 */
[----:B------:R0:W-:Y:S07]  /*11c0*/  STG.E desc[UR16][R2.64], R17 ;  /* 0x0000001102007986 */ /* 0x0001ee000c101910 */
[----:B------:R-:W-:Y:S05]  /*11d0*/  @!P2 EXIT ;  /* 0x000000000000a94d */ /* 0x000fea0003800000 */
[----:B------:R-:W-:Y:S05]  /*11e0*/  BRA `(.L_x_30) ;  /* 0xfffffff400807947 */ /* 0x000fea000383ffff */
.L_x_31:
        /* <DEDUP_REMOVED lines=9> */
.L_x_47:


//--------------------- .text._Z24encode_rows_cubic_kernelPiiii --------------------------
	.section	.text._Z24encode_rows_cubic_kernelPiiii,"ax",@progbits
	.align	128
        .global         _Z24encode_rows_cubic_kernelPiiii
        .type           _Z24encode_rows_cubic_kernelPiiii,@function
        .size           _Z24encode_rows_cubic_kernelPiiii,(.L_x_48 - _Z24encode_rows_cubic_kernelPiiii)
        .other          _Z24encode_rows_cubic_kernelPiiii,@"STO_CUDA_ENTRY STV_DEFAULT"
_Z24encode_rows_cubic_kernelPiiii:
.text._Z24encode_rows_cubic_kernelPiiii:
        /* <DEDUP_REMOVED lines=13> */
[----:B------:R-:W-:Y:S05]  /*00d0*/  @P0 EXIT ;  /* 0x000000000000094d */ /* 0x000fea0003800000 */
[----:B------:R-:W0:Y:S01]  /*00e0*/  LDC R3, c[0x0][0x388] ;  /* 0x0000e200ff037b82 */ /* 0x000e220000000800 */
[C---:B------:R-:W-:Y:S01]  /*00f0*/  IADD3 R5, PT, PT, R0.reuse, -0x1, RZ ;  /* 0xffffffff00057810 */ /* 0x040fe20007ffe0ff */
[----:B------:R-:W1:Y:S01]  /*0100*/  LDCU.64 UR6, c[0x0][0x358] ;  /* 0x00006b00ff0677ac */ /* 0x000e620008000a00 */
[----:B------:R-:W-:Y:S01]  /*0110*/  LOP3.LUT R2, R0, 0xf, RZ, 0xc0, !PT ;  /* 0x0000000f00027812 */ /* 0x000fe200078ec0ff */
[----:B------:R-:W-:Y:S01]  /*0120*/  HFMA2 R28, -RZ, RZ, 0, 0 ;  /* 0x00000000ff1c7431 */ /* 0x000fe200000001ff */
[----:B------:R-:W-:Y:S02]  /*0130*/  ISETP.GE.U32.AND P0, PT, R5, 0xf, PT ;  /* 0x0000000f0500780c */ /* 0x000fe40003f06070 */
[----:B------:R-:W-:Y:S01]  /*0140*/  ISETP.NE.AND P1, PT, R2, RZ, PT ;  /* 0x000000ff0200720c */ /* 0x000fe20003f25270 */
[----:B0-----:R-:W-:-:S04]  /*0150*/  IMAD R6, R3, UR4, RZ ;  /* 0x0000000403067c24 */ /* 0x001fc8000f8e02ff */
[----:B------:R-:W-:-:S04]  /*0160*/  IMAD R6, R6, R3, RZ ;  /* 0x0000000306067224 */ /* 0x000fc800078e02ff */
[----:B------:R-:W-:Y:S02]  /*0170*/  IMAD R4, R6, R3, R4 ;  /* 0x0000000306047224 */ /* 0x000fe400078e0204 */
[----:B-1----:R-:W-:Y:S05]  /*0180*/  @!P0 BRA `(.L_x_32) ;  /* 0x0000000000c48947 */ /* 0x002fea0003800000 */
[----:B------:R-:W-:Y:S02]  /*0190*/  LOP3.LUT R28, R0, 0xfffffff0, RZ, 0xc0, !PT ;  /* 0xfffffff0001c7812 */ /* 0x000fe400078ec0ff */
[----:B------:R-:W-:-:S07]  /*01a0*/  MOV R5, RZ ;  /* 0x000000ff00057202 */ /* 0x000fce0000000f00 */
.L_x_33:
[----:B0-----:R-:W0:Y:S01]  /*01b0*/  LDC.64 R6, c[0x0][0x380] ;  /* 0x0000e000ff067b82 */ /* 0x001e220000000a00 */
[----:B------:R-:W-:-:S04]  /*01c0*/  IMAD R8, R3, UR5, R5 ;  /* 0x0000000503087c24 */ /* 0x000fc8000f8e0205 */
[----:B------:R-:W-:-:S04]  /*01d0*/  IMAD R9, R8, R3, R4 ;  /* 0x0000000308097224 */ /* 0x000fc800078e0204 */
[----:B0-----:R-:W-:-:S04]  /*01e0*/  IMAD.WIDE R6, R9, 0x4, R6 ;  /* 0x0000000409067825 */ /* 0x001fc800078e0206 */
[C---:B------:R-:W-:Y:S02]  /*01f0*/  IMAD.WIDE R18, R3.reuse, 0x4, R6 ;  /* 0x0000000403127825 */ /* 0x040fe400078e0206 */
[----:B------:R-:W2:Y:S02]  /*0200*/  LDG.E R6, desc[UR6][R6.64] ;  /* 0x0000000606067981 */ /* 0x000ea4000c1e1900 */
[----:B------:R-:W-:-:S05]  /*0210*/  IMAD.WIDE R24, R3, 0x4, R18 ;  /* 0x0000000403187825 */ /* 0x000fca00078e0212 */
[----:B------:R-:W3:Y:S01]  /*0220*/  LDG.E R8, desc[UR6][R24.64] ;  /* 0x0000000618087981 */ /* 0x000ee2000c1e1900 */
[----:B------:R-:W-:-:S03]  /*0230*/  IMAD.WIDE R16, R3, 0x4, R24 ;  /* 0x0000000403107825 */ /* 0x000fc600078e0218 */
[----:B------:R-:W2:Y:S01]  /*0240*/  LDG.E R7, desc[UR6][R18.64] ;  /* 0x0000000612077981 */ /* 0x000ea2000c1e1900 */
[----:B------:R-:W-:-:S03]  /*0250*/  IMAD.WIDE R14, R3, 0x4, R16 ;  /* 0x00000004030e7825 */ /* 0x000fc600078e0210 */
[----:B------:R0:W3:Y:S01]  /*0260*/  LDG.E R9, desc[UR6][R16.64] ;  /* 0x0000000610097981 */ /* 0x0000e2000c1e1900 */
[----:B------:R-:W-:-:S03]  /*0270*/  IMAD.WIDE R20, R3, 0x4, R14 ;  /* 0x0000000403147825 */ /* 0x000fc600078e020e */
[----:B------:R-:W4:Y:S01]  /*0280*/  LDG.E R14, desc[UR6][R14.64] ;  /* 0x000000060e0e7981 */ /* 0x000f22000c1e1900 */
[----:B------:R-:W-:-:S04]  /*0290*/  IMAD.WIDE R12, R3, 0x4, R20 ;  /* 0x00000004030c7825 */ /* 0x000fc800078e0214 */
[C---:B------:R-:W-:Y:S01]  /*02a0*/  IMAD.WIDE R26, R3.reuse, 0x4, R12 ;  /* 0x00000004031a7825 */ /* 0x040fe200078e020c */
[----:B------:R1:W4:Y:S04]  /*02b0*/  LDG.E R15, desc[UR6][R20.64] ;  /* 0x00000006140f7981 */ /* 0x000328000c1e1900 */
[----:B------:R-:W5:Y:S01]  /*02c0*/  LDG.E R12, desc[UR6][R12.64] ;  /* 0x000000060c0c7981 */ /* 0x000f62000c1e1900 */
[----:B------:R-:W-:-:S04]  /*02d0*/  IMAD.WIDE R10, R3, 0x4, R26 ;  /* 0x00000004030a7825 */ /* 0x000fc800078e021a */
[C---:B------:R-:W-:Y:S02]  /*02e0*/  IMAD.WIDE R22, R3.reuse, 0x4, R10 ;  /* 0x0000000403167825 */ /* 0x040fe400078e020a */
[----:B------:R-:W5:Y:S02]  /*02f0*/  LDG.E R10, desc[UR6][R10.64] ;  /* 0x000000060a0a7981 */ /* 0x000f64000c1e1900 */
[C---:B0-----:R-:W-:Y:S02]  /*0300*/  IMAD.WIDE R16, R3.reuse, 0x4, R22 ;  /* 0x0000000403107825 */ /* 0x041fe400078e0216 */
[----:B------:R-:W5:Y:S02]  /*0310*/  LDG.E R13, desc[UR6][R26.64] ;  /* 0x000000061a0d7981 */ /* 0x000f64000c1e1900 */
[C---:B------:R-:W-:Y:S02]  /*0320*/  IMAD.WIDE R18, R3.reuse, 0x4, R16 ;  /* 0x0000000403127825 */ /* 0x040fe400078e0210 */
[----:B------:R-:W5:Y:S04]  /*0330*/  LDG.E R11, desc[UR6][R22.64] ;  /* 0x00000006160b7981 */ /* 0x000f68000c1e1900 */
[----:B------:R-:W5:Y:S01]  /*0340*/  LDG.E R16, desc[UR6][R16.64] ;  /* 0x0000000610107981 */ /* 0x000f62000c1e1900 */
[----:B-1----:R-:W-:-:S04]  /*0350*/  IMAD.WIDE R20, R3, 0x4, R18 ;  /* 0x0000000403147825 */ /* 0x002fc800078e0212 */
[C---:B------:R-:W-:Y:S02]  /*0360*/  IMAD.WIDE R24, R3.reuse, 0x4, R20 ;  /* 0x0000000403187825 */ /* 0x040fe400078e0214 */
[----:B------:R-:W5:Y:S04]  /*0370*/  LDG.E R20, desc[UR6][R20.64] ;  /* 0x0000000614147981 */ /* 0x000f68000c1e1900 */
[----:B------:R0:W5:Y:S04]  /*0380*/  LDG.E R17, desc[UR6][R18.64] ;  /* 0x0000000612117981 */ /* 0x000168000c1e1900 */
[----:B------:R-:W5:Y:S01]  /*0390*/  LDG.E R21, desc[UR6][R24.64] ;  /* 0x0000000618157981 */ /* 0x000f62000c1e1900 */
[----:B0-----:R-:W-:-:S05]  /*03a0*/  IMAD.WIDE R18, R3, 0x4, R24 ;  /* 0x0000000403127825 */ /* 0x001fca00078e0218 */
[----:B------:R-:W5:Y:S01]  /*03b0*/  LDG.E R26, desc[UR6][R18.64] ;  /* 0x00000006121a7981 */ /* 0x000f62000c1e1900 */
[----:B------:R-:W-:-:S05]  /*03c0*/  IMAD.WIDE R22, R3, 0x4, R18 ;  /* 0x0000000403167825 */ /* 0x000fca00078e0212 */
[----:B------:R-:W5:Y:S01]  /*03d0*/  LDG.E R27, desc[UR6][R22.64] ;  /* 0x00000006161b7981 */ /* 0x000f62000c1e1900 */
[C---:B------:R-:W-:Y:S02]  /*03e0*/  LEA R29, R5.reuse, R1, 0x2 ;  /* 0x00000001051d7211 */ /* 0x040fe400078e10ff */
        /* <DEDUP_REMOVED lines=11> */
.L_x_32:
[----:B------:R-:W-:Y:S05]  /*04a0*/  @!P1 BRA `(.L_x_34) ;  /* 0x0000000400109947 */ /* 0x000fea0003800000 */
[----:B------:R-:W-:Y:S02]  /*04b0*/  ISETP.GE.U32.AND P0, PT, R2, 0x8, PT ;  /* 0x000000080200780c */ /* 0x000fe40003f06070 */
[----:B------:R-:W-:-:S04]  /*04c0*/  LOP3.LUT R23, R0, 0x7, RZ, 0xc0, !PT ;  /* 0x0000000700177812 */ /* 0x000fc800078ec0ff */
[----:B------:R-:W-:-:S07]  /*04d0*/  ISETP.NE.AND P1, PT, R23, RZ, PT ;  /* 0x000000ff1700720c */ /* 0x000fce0003f25270 */
[----:B------:R-:W-:Y:S06]  /*04e0*/  @!P0 BRA `(.L_x_35) ;  /* 0x0000000000748947 */ /* 0x000fec0003800000 */
[----:B0-----:R-:W0:Y:S01]  /*04f0*/  LDC.64 R20, c[0x0][0x380] ;  /* 0x0000e000ff147b82 */ /* 0x001e220000000a00 */
[----:B------:R-:W-:-:S04]  /*0500*/  IMAD R5, R3, UR5, R28 ;  /* 0x0000000503057c24 */ /* 0x000fc8000f8e021c */
[----:B------:R-:W-:-:S04]  /*0510*/  IMAD R5, R5, R3, R4 ;  /* 0x0000000305057224 */ /* 0x000fc800078e0204 */
[----:B0-----:R-:W-:-:S05]  /*0520*/  IMAD.WIDE R20, R5, 0x4, R20 ;  /* 0x0000000405147825 */ /* 0x001fca00078e0214 */
[----:B------:R-:W2:Y:S01]  /*0530*/  LDG.E R5, desc[UR6][R20.64] ;  /* 0x0000000614057981 */ /* 0x000ea2000c1e1900 */
[----:B------:R-:W-:-:S04]  /*0540*/  IMAD.WIDE R14, R3, 0x4, R20 ;  /* 0x00000004030e7825 */ /* 0x000fc800078e0214 */
[C---:B------:R-:W-:Y:S02]  /*0550*/  IMAD.WIDE R16, R3.reuse, 0x4, R14 ;  /* 0x0000000403107825 */ /* 0x040fe400078e020e */
[----:B------:R-:W3:Y:S02]  /*0560*/  LDG.E R15, desc[UR6][R14.64] ;  /* 0x000000060e0f7981 */ /* 0x000ee4000c1e1900 */
[C---:B------:R-:W-:Y:S02]  /*0570*/  IMAD.WIDE R6, R3.reuse, 0x4, R16 ;  /* 0x0000000403067825 */ /* 0x040fe400078e0210 */
[----:B------:R-:W4:Y:S02]  /*0580*/  LDG.E R17, desc[UR6][R16.64] ;  /* 0x0000000610117981 */ /* 0x000f24000c1e1900 */
[C---:B------:R-:W-:Y:S02]  /*0590*/  IMAD.WIDE R8, R3.reuse, 0x4, R6 ;  /* 0x0000000403087825 */ /* 0x040fe400078e0206 */
[----:B------:R-:W5:Y:S02]  /*05a0*/  LDG.E R7, desc[UR6][R6.64] ;  /* 0x0000000606077981 */ /* 0x000f64000c1e1900 */
[----:B------:R-:W-:-:S02]  /*05b0*/  IMAD.WIDE R10, R3, 0x4, R8 ;  /* 0x00000004030a7825 */ /* 0x000fc400078e0208 */
[----:B------:R-:W5:Y:S02]  /*05c0*/  LDG.E R9, desc[UR6][R8.64] ;  /* 0x0000000608097981 */ /* 0x000f64000c1e1900 */
[C---:B------:R-:W-:Y:S02]  /*05d0*/  IMAD.WIDE R12, R3.reuse, 0x4, R10 ;  /* 0x00000004030c7825 */ /* 0x040fe400078e020a */
[----:B------:R-:W5:Y:S02]  /*05e0*/  LDG.E R11, desc[UR6][R10.64] ;  /* 0x000000060a0b7981 */ /* 0x000f64000c1e1900 */
[----:B------:R-:W-:Y:S02]  /*05f0*/  IMAD.WIDE R18, R3, 0x4, R12 ;  /* 0x0000000403127825 */ /* 0x000fe400078e020c */
[----:B------:R-:W5:Y:S04]  /*0600*/  LDG.E R13, desc[UR6][R12.64] ;  /* 0x000000060c0d7981 */ /* 0x000f68000c1e1900 */
[----:B------:R-:W5:Y:S01]  /*0610*/  LDG.E R19, desc[UR6][R18.64] ;  /* 0x0000000612137981 */ /* 0x000f62000c1e1900 */
[----:B------:R-:W-:-:S02]  /*0620*/  LEA R22, R28, R1, 0x2 ;  /* 0x000000011c167211 */ /* 0x000fc400078e10ff */
        /* <DEDUP_REMOVED lines=9> */
.L_x_35:
[----:B------:R-:W-:Y:S05]  /*06c0*/  @!P1 BRA `(.L_x_34) ;  /* 0x0000000000889947 */ /* 0x000fea0003800000 */
[----:B------:R-:W-:Y:S02]  /*06d0*/  ISETP.GE.U32.AND P0, PT, R23, 0x4, PT ;  /* 0x000000041700780c */ /* 0x000fe40003f06070 */
[----:B0-----:R-:W-:-:S04]  /*06e0*/  LOP3.LUT R14, R0, 0x3, RZ, 0xc0, !PT ;  /* 0x00000003000e7812 */ /* 0x001fc800078ec0ff */
[----:B------:R-:W-:-:S07]  /*06f0*/  ISETP.NE.AND P1, PT, R14, RZ, PT ;  /* 0x000000ff0e00720c */ /* 0x000fce0003f25270 */
[----:B------:R-:W-:Y:S06]  /*0700*/  @!P0 BRA `(.L_x_36) ;  /* 0x0000000000448947 */ /* 0x000fec0003800000 */
[----:B-1----:R-:W0:Y:S01]  /*0710*/  LDC.64 R6, c[0x0][0x380] ;  /* 0x0000e000ff067b82 */ /* 0x002e220000000a00 */
[----:B------:R-:W-:-:S04]  /*0720*/  IMAD R5, R3, UR5, R28 ;  /* 0x0000000503057c24 */ /* 0x000fc8000f8e021c */
[----:B------:R-:W-:-:S04]  /*0730*/  IMAD R5, R5, R3, R4 ;  /* 0x0000000305057224 */ /* 0x000fc800078e0204 */
[----:B0-----:R-:W-:-:S04]  /*0740*/  IMAD.WIDE R6, R5, 0x4, R6 ;  /* 0x0000000405067825 */ /* 0x001fc800078e0206 */
[C---:B------:R-:W-:Y:S02]  /*0750*/  IMAD.WIDE R8, R3.reuse, 0x4, R6 ;  /* 0x0000000403087825 */ /* 0x040fe400078e0206 */
[----:B------:R-:W2:Y:S02]  /*0760*/  LDG.E R6, desc[UR6][R6.64] ;  /* 0x0000000606067981 */ /* 0x000ea4000c1e1900 */
[C---:B------:R-:W-:Y:S02]  /*0770*/  IMAD.WIDE R10, R3.reuse, 0x4, R8 ;  /* 0x00000004030a7825 */ /* 0x040fe400078e0208 */
        /* <DEDUP_REMOVED lines=10> */
.L_x_36:
[----:B------:R-:W-:Y:S05]  /*0820*/  @!P1 BRA `(.L_x_34) ;  /* 0x0000000000309947 */ /* 0x000fea0003800000 */
[----:B01----:R-:W0:Y:S01]  /*0830*/  LDC.64 R8, c[0x0][0x380] ;  /* 0x0000e000ff087b82 */ /* 0x003e220000000a00 */
[----:B------:R-:W-:-:S05]  /*0840*/  UMOV UR4, URZ ;  /* 0x000000ff00047c82 */ /* 0x000fca0008000000 */
.L_x_37:
[----:B--2---:R-:W-:-:S04]  /*0850*/  IMAD R5, R3, UR5, R28 ;  /* 0x0000000503057c24 */ /* 0x004fc8000f8e021c */
[----:B------:R-:W-:-:S04]  /*0860*/  IMAD R5, R5, R3, R4 ;  /* 0x0000000305057224 */ /* 0x000fc800078e0204 */
[----:B0-----:R-:W-:-:S06]  /*0870*/  IMAD.WIDE R6, R5, 0x4, R8 ;  /* 0x0000000405067825 */ /* 0x001fcc00078e0208 */
[----:B------:R-:W2:Y:S01]  /*0880*/  LDG.E R6, desc[UR6][R6.64] ;  /* 0x0000000606067981 */ /* 0x000ea2000c1e1900 */
[C---:B------:R-:W-:Y:S01]  /*0890*/  LEA R5, R28.reuse, R1, 0x2 ;  /* 0x000000011c057211 */ /* 0x040fe200078e10ff */
[----:B------:R-:W-:Y:S01]  /*08a0*/  UIADD3 UR4, UPT, UPT, UR4, 0x1, URZ ;  /* 0x0000000104047890 */ /* 0x000fe2000fffe0ff */
[----:B------:R-:W-:-:S05]  /*08b0*/  IADD3 R28, PT, PT, R28, 0x1, RZ ;  /* 0x000000011c1c7810 */ /* 0x000fca0007ffe0ff */
[----:B------:R-:W-:Y:S01]  /*08c0*/  ISETP.NE.AND P0, PT, R14, UR4, PT ;  /* 0x000000040e007c0c */ /* 0x000fe2000bf05270 */
[----:B--2---:R2:W-:-:S12]  /*08d0*/  STL [R5], R6 ;  /* 0x0000000605007387 */ /* 0x0045d80000100800 */
[----:B------:R-:W-:Y:S05]  /*08e0*/  @P0 BRA `(.L_x_37) ;  /* 0xfffffffc00d80947 */ /* 0x000fea000383ffff */
.L_x_34:
[----:B------:R-:W-:-:S13]  /*08f0*/  ISETP.GE.AND P0, PT, R0, R3, PT ;  /* 0x000000030000720c */ /* 0x000fda0003f06270 */
[----:B------:R-:W-:Y:S05]  /*0900*/  @P0 EXIT ;  /* 0x000000000000094d */ /* 0x000fea0003800000 */
[----:B------:R-:W3:Y:S01]  /*0910*/  LDCU UR4, c[0x0][0x38c] ;  /* 0x00007180ff0477ac */ /* 0x000ee20008000800 */
[----:B0-----:R-:W-:Y:S02]  /*0920*/  LOP3.LUT R20, R0, 0x7, RZ, 0xc0, !PT ;  /* 0x0000000700147812 */ /* 0x001fe400078ec0ff */
[----:B------:R-:W-:Y:S02]  /*0930*/  IADD3 R3, PT, PT, R2, -0x1, RZ ;  /* 0xffffffff02037810 */ /* 0x000fe40007ffe0ff */
[----:B-12---:R-:W-:Y:S02]  /*0940*/  IADD3 R5, PT, PT, R20, -0x1, RZ ;  /* 0xffffffff14057810 */ /* 0x006fe40007ffe0ff */
[----:B------:R-:W-:Y:S02]  /*0950*/  ISETP.GE.U32.AND P0, PT, R3, 0x7, PT ;  /* 0x000000070300780c */ /* 0x000fe40003f06070 */
[----:B------:R-:W-:Y:S02]  /*0960*/  LOP3.LUT R3, R0, 0x7ffffff0, RZ, 0xc0, !PT ;  /* 0x7ffffff000037812 */ /* 0x000fe400078ec0ff */
[----:B------:R-:W-:-:S02]  /*0970*/  ISETP.GE.U32.AND P1, PT, R5, 0x3, PT ;  /* 0x000000030500780c */ /* 0x000fc40003f26070 */
[----:B------:R-:W-:Y:S02]  /*0980*/  LOP3.LUT R17, R0, 0x3, RZ, 0xc0, !PT ;  /* 0x0000000300117812 */ /* 0x000fe400078ec0ff */
[----:B------:R-:W-:Y:S02]  /*0990*/  IADD3 R16, PT, PT, R1, 0x20, RZ ;  /* 0x0000002001107810 */ /* 0x000fe40007ffe0ff */
[----:B------:R-:W-:Y:S02]  /*09a0*/  IADD3 R5, PT, PT, -R3, RZ, RZ ;  /* 0x000000ff03057210 */ /* 0x000fe40007ffe1ff */
[----:B---3--:R-:W-:-:S07]  /*09b0*/  MOV R0, UR4 ;  /* 0x0000000400007c02 */ /* 0x008fce0008000f00 */
.L_x_43:
[----:B0-----:R-:W0:Y:S01]  /*09c0*/  LDCU UR4, c[0x0][0x38c] ;  /* 0x00007180ff0477ac */ /* 0x001e220008000800 */
[----:B------:R-:W-:Y:S01]  /*09d0*/  CS2R R14, SRZ ;  /* 0x00000000000e7805 */ /* 0x000fe2000001ff00 */
[----:B0-----:R-:W-:-:S09]  /*09e0*/  UISETP.GE.U32.AND UP0, UPT, UR4, 0x10, UPT ;  /* 0x000000100400788c */ /* 0x001fd2000bf06070 */
[----:B------:R-:W-:Y:S05]  /*09f0*/  BRA.U !UP0, `(.L_x_38) ;  /* 0x00000005080c7547 */ /* 0x000fea000b800000 */
[----:B------:R-:W0:Y:S01]  /*0a00*/  LDC R18, c[0x0][0x388] ;  /* 0x0000e200ff127b82 */ /* 0x000e220000000800 */
[----:B------:R-:W-:Y:S01]  /*0a10*/  HFMA2 R15, -RZ, RZ, 0, 0 ;  /* 0x00000000ff0f7431 */ /* 0x000fe200000001ff */
[----:B------:R-:W-:Y:S02]  /*0a20*/  MOV R19, R16 ;  /* 0x0000001000137202 */ /* 0x000fe40000000f00 */
[----:B------:R-:W-:Y:S02]  /*0a30*/  MOV R21, R0 ;  /* 0x0000000000157202 */ /* 0x000fe40000000f00 */
[----:B------:R-:W-:-:S07]  /*0a40*/  MOV R22, R5 ;  /* 0x0000000500167202 */ /* 0x000fce0000000f00 */
.L_x_39:
[----:B------:R-:W2:Y:S04]  /*0a50*/  LDL.64 R10, [R19+-0x20] ;  /* 0xffffe000130a7983 */ /* 0x000ea80000100a00 */
[----:B------:R-:W3:Y:S04]  /*0a60*/  LDL.64 R12, [R19+-0x18] ;  /* 0xffffe800130c7983 */ /* 0x000ee80000100a00 */
[----:B------:R-:W4:Y:S01]  /*0a70*/  LDL.64 R8, [R19+-0x10] ;  /* 0xfffff00013087983 */ /* 0x000f220000100a00 */
[----:B------:R-:W-:-:S03]  /*0a80*/  SHF.L.U32 R23, R21, 0x2, RZ ;  /* 0x0000000215177819 */ /* 0x000fc600000006ff */
[----:B------:R-:W5:Y:S01]  /*0a90*/  LDL.64 R6, [R19+-0x8] ;  /* 0xfffff80013067983 */ /* 0x000f620000100a00 */
[----:B------:R1:W2:Y:S01]  /*0aa0*/  LDC R14, c[0x3][R23] ;  /* 0x00c00000170e7b82 */ /* 0x0002a20000000800 */
[----:B0-----:R-:W-:-:S04]  /*0ab0*/  LEA R27, R18, R23, 0x2 ;  /* 0x00000017121b7211 */ /* 0x001fc800078e10ff */
[----:B------:R-:W-:-:S03]  /*0ac0*/  LEA R29, R18, R27, 0x2 ;  /* 0x0000001b121d7211 */ /* 0x000fc600078e10ff */
[----:B------:R0:W2:Y:S02]  /*0ad0*/  LDC R24, c[0x3][R27] ;  /* 0x00c000001b187b82 */ /* 0x0000a40000000800 */
[----:B------:R-:W-:-:S06]  /*0ae0*/  IMAD R26, R18, 0x4, R29 ;  /* 0x00000004121a7824 */ /* 0x000fcc00078e021d */
[----:B------:R0:W3:Y:S01]  /*0af0*/  LDC R25, c[0x3][R29] ;  /* 0x00c000001d197b82 */ /* 0x0000e20000000800 */
[----:B------:R-:W-:-:S04]  /*0b00*/  LEA R28, R18, R26, 0x2 ;  /* 0x0000001a121c7211 */ /* 0x000fc800078e10ff */
[----:B-1----:R-:W-:-:S05]  /*0b10*/  LEA R23, R18, R28, 0x2 ;  /* 0x0000001c12177211 */ /* 0x002fca00078e10ff */
[----:B0-----:R-:W-:-:S05]  /*0b20*/  IMAD R27, R18, 0x4, R23 ;  /* 0x00000004121b7824 */ /* 0x001fca00078e0217 */
[----:B------:R-:W-:Y:S01]  /*0b30*/  LEA R29, R18, R27, 0x2 ;  /* 0x0000001b121d7211 */ /* 0x000fe200078e10ff */
[----:B--2---:R-:W-:Y:S02]  /*0b40*/  IMAD R10, R10, R14, R15 ;  /* 0x0000000e0a0a7224 */ /* 0x004fe400078e020f */
[----:B------:R-:W0:Y:S02]  /*0b50*/  LDC R14, c[0x3][R26] ;  /* 0x00c000001a0e7b82 */ /* 0x000e240000000800 */
[----:B------:R-:W-:Y:S02]  /*0b60*/  IMAD R24, R11, R24, R10 ;  /* 0x000000180b187224 */ /* 0x000fe400078e020a */
[----:B------:R-:W2:Y:S02]  /*0b70*/  LDL.64 R10, [R19] ;  /* 0x00000000130a7983 */ /* 0x000ea40000100a00 */
[----:B---3--:R-:W-:Y:S02]  /*0b80*/  IMAD R12, R12, R25, R24 ;  /* 0x000000190c0c7224 */ /* 0x008fe400078e0218 */
[----:B------:R-:W4:Y:S08]  /*0b90*/  LDC R15, c[0x3][R28] ;  /* 0x00c000001c0f7b82 */ /* 0x000f300000000800 */
[----:B------:R-:W1:Y:S01]  /*0ba0*/  LDC R24, c[0x3][R23] ;  /* 0x00c0000017187b82 */ /* 0x000e620000000800 */
[----:B0-----:R-:W-:-:S02]  /*0bb0*/  IMAD R14, R13, R14, R12 ;  /* 0x0000000e0d0e7224 */ /* 0x001fc400078e020c */
[----:B------:R-:W3:Y:S02]  /*0bc0*/  LDL.64 R12, [R19+0x8] ;  /* 0x00000800130c7983 */ /* 0x000ee40000100a00 */
[----:B----4-:R-:W-:Y:S02]  /*0bd0*/  IMAD R8, R8, R15, R14 ;  /* 0x0000000f08087224 */ /* 0x010fe400078e020e */
[----:B------:R-:W4:Y:S02]  /*0be0*/  LDL.64 R14, [R19+0x10] ;  /* 0x00001000130e7983 */ /* 0x000f240000100a00 */
[----:B-1----:R-:W-:Y:S02]  /*0bf0*/  IMAD R25, R9, R24, R8 ;  /* 0x0000001809197224 */ /* 0x002fe400078e0208 */
[----:B------:R0:W4:Y:S01]  /*0c00*/  LDL.64 R8, [R19+0x18] ;  /* 0x0000180013087983 */ /* 0x0001220000100a00 */
[----:B------:R-:W5:Y:S01]  /*0c10*/  LDC R24, c[0x3][R27] ;  /* 0x00c000001b187b82 */ /* 0x000f620000000800 */
[----:B------:R-:W-:-:S02]  /*0c20*/  LEA R26, R18, R29, 0x2 ;  /* 0x0000001d121a7211 */ /* 0x000fc400078e10ff */
[----:B------:R-:W-:Y:S02]  /*0c30*/  IADD3 R22, PT, PT, R22, 0x10, RZ ;  /* 0x0000001016167810 */ /* 0x000fe40007ffe0ff */
[C---:B------:R-:W-:Y:S01]  /*0c40*/  LEA R21, R18.reuse, R21, 0x4 ;  /* 0x0000001512157211 */ /* 0x040fe200078e20ff */
[----:B------:R-:W-:Y:S01]  /*0c50*/  IMAD R28, R18, 0x4, R26 ;  /* 0x00000004121c7824 */ /* 0x000fe200078e021a */
[----:B------:R-:W-:Y:S01]  /*0c60*/  ISETP.NE.AND P2, PT, R22, RZ, PT ;  /* 0x000000ff1600720c */ /* 0x000fe20003f45270 */
[----:B------:R-:W1:Y:S01]  /*0c70*/  LDC R23, c[0x3][R29] ;  /* 0x00c000001d177b82 */ /* 0x000e620000000800 */
[----:B0-----:R-:W-:Y:S01]  /*0c80*/  IADD3 R19, PT, PT, R19, 0x40, RZ ;  /* 0x0000004013137810 */ /* 0x001fe20007ffe0ff */
[----:B-----5:R-:W-:-:S06]  /*0c90*/  IMAD R6, R6, R24, R25 ;  /* 0x0000001806067224 */ /* 0x020fcc00078e0219 */
[----:B------:R-:W0:Y:S01]  /*0ca0*/  LDC R24, c[0x3][R28] ;  /* 0x00c000001c187b82 */ /* 0x000e220000000800 */
[----:B-1----:R-:W-:Y:S01]  /*0cb0*/  IMAD R7, R7, R23, R6 ;  /* 0x0000001707077224 */ /* 0x002fe200078e0206 */
[----:B------:R-:W-:-:S06]  /*0cc0*/  LEA R23, R18, R28, 0x2 ;  /* 0x0000001c12177211 */ /* 0x000fcc00078e10ff */
[----:B------:R-:W2:Y:S01]  /*0cd0*/  LDC R6, c[0x3][R26] ;  /* 0x00c000001a067b82 */ /* 0x000ea20000000800 */
[----:B------:R-:W-:Y:S01]  /*0ce0*/  LEA R27, R18, R23, 0x2 ;  /* 0x00000017121b7211 */ /* 0x000fe200078e10ff */
[----:B--2---:R-:W-:-:S06]  /*0cf0*/  IMAD R10, R10, R6, R7 ;  /* 0x000000060a0a7224 */ /* 0x004fcc00078e0207 */
[----:B------:R1:W3:Y:S01]  /*0d00*/  LDC R7, c[0x3][R23] ;  /* 0x00c0000017077b82 */ /* 0x0002e20000000800 */
[----:B0-----:R-:W-:Y:S02]  /*0d10*/  IMAD R25, R11, R24, R10 ;  /* 0x000000180b197224 */ /* 0x001fe400078e020a */
[----:B-1----:R-:W-:-:S05]  /*0d20*/  IMAD R23, R18, 0x4, R27 ;  /* 0x0000000412177824 */ /* 0x002fca00078e021b */
[----:B------:R-:W0:Y:S01]  /*0d30*/  LDC R6, c[0x3][R27] ;  /* 0x00c000001b067b82 */ /* 0x000e220000000800 */
[----:B------:R-:W-:-:S07]  /*0d40*/  LEA R29, R18, R23, 0x2 ;  /* 0x00000017121d7211 */ /* 0x000fce00078e10ff */
[----:B------:R-:W4:Y:S01]  /*0d50*/  LDC R23, c[0x3][R23] ;  /* 0x00c0000017177b82 */ /* 0x000f220000000800 */
[----:B------:R-:W-:-:S04]  /*0d60*/  LEA R26, R18, R29, 0x2 ;  /* 0x0000001d121a7211 */ /* 0x000fc800078e10ff */
[----:B------:R-:W-:Y:S01]  /*0d70*/  LEA R10, R18, R26, 0x2 ;  /* 0x0000001a120a7211 */ /* 0x000fe200078e10ff */
[----:B---3--:R-:W-:Y:S02]  /*0d80*/  IMAD R7, R12, R7, R25 ;  /* 0x000000070c077224 */ /* 0x008fe400078e0219 */
[----:B------:R-:W1:Y:S08]  /*0d90*/  LDC R24, c[0x3][R29] ;  /* 0x00c000001d187b82 */ /* 0x000e700000000800 */
[----:B------:R-:W2:Y:S01]  /*0da0*/  LDC R11, c[0x3][R26] ;  /* 0x00c000001a0b7b82 */ /* 0x000ea20000000800 */
[----:B0-----:R-:W-:-:S07]  /*0db0*/  IMAD R6, R13, R6, R7 ;  /* 0x000000060d067224 */ /* 0x001fce00078e0207 */
[----:B------:R-:W0:Y:S01]  /*0dc0*/  LDC R10, c[0x3][R10] ;  /* 0x00c000000a0a7b82 */ /* 0x000e220000000800 */
[----:B----4-:R-:W-:-:S04]  /*0dd0*/  IMAD R6, R14, R23, R6 ;  /* 0x000000170e067224 */ /* 0x010fc800078e0206 */
[----:B-1----:R-:W-:-:S04]  /*0de0*/  IMAD R6, R15, R24, R6 ;  /* 0x000000180f067224 */ /* 0x002fc800078e0206 */
[----:B--2---:R-:W-:-:S04]  /*0df0*/  IMAD R6, R8, R11, R6 ;  /* 0x0000000b08067224 */ /* 0x004fc800078e0206 */
[----:B0-----:R-:W-:Y:S01]  /*0e00*/  IMAD R15, R9, R10, R6 ;  /* 0x0000000a090f7224 */ /* 0x001fe200078e0206 */
[----:B------:R-:W-:Y:S06]  /*0e10*/  @P2 BRA `(.L_x_39) ;  /* 0xfffffffc000c2947 */ /* 0x000fec000383ffff */
[----:B------:R-:W-:-:S07]  /*0e20*/  MOV R14, R3 ;  /* 0x00000003000e7202 */ /* 0x000fce0000000f00 */
.L_x_38:
        /* <DEDUP_REMOVED lines=10> */
[C---:B0-----:R-:W-:Y:S01]  /*0ed0*/  IMAD R18, R14.reuse, R19, R0 ;  /* 0x000000130e127224 */ /* 0x041fe200078e0200 */
[----:B------:R-:W-:-:S04]  /*0ee0*/  IADD3 R14, PT, PT, R14, 0x8, RZ ;  /* 0x000000080e0e7810 */ /* 0x000fc80007ffe0ff */
[----:B------:R-:W-:-:S04]  /*0ef0*/  SHF.L.U32 R24, R18, 0x2, RZ ;  /* 0x0000000212187819 */ /* 0x000fc800000006ff */
[----:B------:R-:W2:Y:S01]  /*0f00*/  LDC R23, c[0x3][R24] ;  /* 0x00c0000018177b82 */ /* 0x000ea20000000800 */
[----:B------:R-:W-:-:S05]  /*0f10*/  IMAD R18, R19, 0x4, R24 ;  /* 0x0000000413127824 */ /* 0x000fca00078e0218 */
[C---:B------:R-:W-:Y:S02]  /*0f20*/  LEA R26, R19.reuse, R18, 0x2 ;  /* 0x00000012131a7211 */ /* 0x040fe400078e10ff */
[----:B------:R-:W0:Y:S03]  /*0f30*/  LDC R18, c[0x3][R18] ;  /* 0x00c0000012127b82 */ /* 0x000e260000000800 */
[----:B------:R-:W-:-:S05]  /*0f40*/  IMAD R28, R19, 0x4, R26 ;  /* 0x00000004131c7824 */ /* 0x000fca00078e021a */
[----:B------:R-:W3:Y:S01]  /*0f50*/  LDC R21, c[0x3][R26] ;  /* 0x00c000001a157b82 */ /* 0x000ee20000000800 */
[----:B--2---:R-:W-:Y:S01]  /*0f60*/  IMAD R23, R6, R23, R15 ;  /* 0x0000001706177224 */ /* 0x004fe200078e020f */
[----:B------:R-:W-:-:S06]  /*0f70*/  LEA R15, R19, R28, 0x2 ;  /* 0x0000001c130f7211 */ /* 0x000fcc00078e10ff */
[----:B------:R-:W2:Y:S01]  /*0f80*/  LDC R6, c[0x3][R28] ;  /* 0x00c000001c067b82 */ /* 0x000ea20000000800 */
[----:B0-----:R-:W-:Y:S02]  /*0f90*/  IMAD R7, R18, R7, R23 ;  /* 0x0000000712077224 */ /* 0x001fe400078e0217 */
[----:B-1----:R-:W-:Y:S02]  /*0fa0*/  IMAD R22, R19, 0x4, R15 ;  /* 0x0000000413167824 */ /* 0x002fe400078e020f */
[----:B---3--:R-:W-:-:S03]  /*0fb0*/  IMAD R7, R8, R21, R7 ;  /* 0x0000001508077224 */ /* 0x008fc600078e0207 */
[----:B------:R-:W4:Y:S01]  /*0fc0*/  LDC R15, c[0x3][R15] ;  /* 0x00c000000f0f7b82 */ /* 0x000f220000000800 */
[----:B------:R-:W-:-:S04]  /*0fd0*/  LEA R24, R19, R22, 0x2 ;  /* 0x0000001613187211 */ /* 0x000fc800078e10ff */
[----:B------:R-:W-:-:S03]  /*0fe0*/  LEA R25, R19, R24, 0x2 ;  /* 0x0000001813197211 */ /* 0x000fc600078e10ff */
[----:B------:R-:W0:Y:S08]  /*0ff0*/  LDC R22, c[0x3][R22] ;  /* 0x00c0000016167b82 */ /* 0x000e300000000800 */
[----:B------:R-:W5:Y:S01]  /*1000*/  LDC R19, c[0x3][R24] ;  /* 0x00c0000018137b82 */ /* 0x000f620000000800 */
[----:B--2---:R-:W-:-:S07]  /*1010*/  IMAD R6, R6, R9, R7 ;  /* 0x0000000906067224 */ /* 0x004fce00078e0207 */
[----:B------:R-:W1:Y:S01]  /*1020*/  LDC R25, c[0x3][R25] ;  /* 0x00c0000019197b82 */ /* 0x000e620000000800 */
[----:B----4-:R-:W-:-:S04]  /*1030*/  IMAD R6, R10, R15, R6 ;  /* 0x0000000f0a067224 */ /* 0x010fc800078e0206 */
[----:B0-----:R-:W-:-:S04]  /*1040*/  IMAD R6, R22, R11, R6 ;  /* 0x0000000b16067224 */ /* 0x001fc800078e0206 */
[----:B-----5:R-:W-:-:S04]  /*1050*/  IMAD R6, R12, R19, R6 ;  /* 0x000000130c067224 */ /* 0x020fc800078e0206 */
[----:B-1----:R-:W-:-:S07]  /*1060*/  IMAD R15, R25, R13, R6 ;  /* 0x0000000d190f7224 */ /* 0x002fce00078e0206 */
.L_x_41:
[----:B------:R-:W-:Y:S05]  /*1070*/  @!P2 BRA `(.L_x_40) ;  /* 0x00000000009ca947 */ /* 0x000fea0003800000 */
[----:B------:R-:W-:Y:S01]  /*1080*/  ISETP.NE.AND P2, PT, R17, RZ, PT ;  /* 0x000000ff1100720c */ /* 0x000fe20003f45270 */
[----:B------:R-:W-:-:S12]  /*1090*/  @!P1 BRA `(.L_x_42) ;  /* 0x0000000000489947 */ /* 0x000fd80003800000 */
[C---:B------:R-:W-:Y:S01]  /*10a0*/  LEA R10, R14.reuse, R1, 0x2 ;  /* 0x000000010e0a7211 */ /* 0x040fe200078e10ff */
[----:B------:R-:W0:Y:S04]  /*10b0*/  LDC R11, c[0x0][0x388] ;  /* 0x0000e200ff0b7b82 */ /* 0x000e280000000800 */
[----:B------:R-:W2:Y:S04]  /*10c0*/  LDL.64 R6, [R10] ;  /* 0x000000000a067983 */ /* 0x000ea80000100a00 */
[----:B------:R-:W3:Y:S01]  /*10d0*/  LDL.64 R8, [R10+0x8] ;  /* 0x000008000a087983 */ /* 0x000ee20000100a00 */
[C---:B0-----:R-:W-:Y:S01]  /*10e0*/  IMAD R12, R14.reuse, R11, R0 ;  /* 0x0000000b0e0c7224 */ /* 0x041fe200078e0200 */
[----:B------:R-:W-:-:S04]  /*10f0*/  IADD3 R14, PT, PT, R14, 0x4, RZ ;  /* 0x000000040e0e7810 */ /* 0x000fc80007ffe0ff */
[----:B------:R-:W-:-:S05]  /*1100*/  SHF.L.U32 R12, R12, 0x2, RZ ;  /* 0x000000020c0c7819 */ /* 0x000fca00000006ff */
[C---:B------:R-:W-:Y:S02]  /*1110*/  IMAD R18, R11.reuse, 0x4, R12 ;  /* 0x000000040b127824 */ /* 0x040fe400078e020c */
[----:B------:R-:W2:Y:S03]  /*1120*/  LDC R12, c[0x3][R12] ;  /* 0x00c000000c0c7b82 */ /* 0x000ea60000000800 */
[----:B------:R-:W-:-:S04]  /*1130*/  LEA R22, R11, R18, 0x2 ;  /* 0x000000120b167211 */ /* 0x000fc800078e10ff */
        /* <DEDUP_REMOVED lines=8> */
.L_x_42:
[----:B------:R-:W-:Y:S05]  /*11c0*/  @!P2 BRA `(.L_x_40) ;  /* 0x000000000048a947 */ /* 0x000fea0003800000 */
[C---:B------:R-:W-:Y:S01]  /*11d0*/  LEA R8, R14.reuse, R1, 0x2 ;  /* 0x000000010e087211 */ /* 0x040fe200078e10ff */
[----:B------:R-:W0:Y:S04]  /*11e0*/  LDC R11, c[0x0][0x388] ;  /* 0x0000e200ff0b7b82 */ /* 0x000e280000000800 */
[----:B------:R-:W2:Y:S01]  /*11f0*/  LDL.64 R6, [R8] ;  /* 0x0000000008067983 */ /* 0x000ea20000100a00 */
[----:B------:R-:W-:Y:S01]  /*1200*/  ISETP.NE.AND P2, PT, R17, 0x1, PT ;  /* 0x000000011100780c */ /* 0x000fe20003f45270 */
[----:B0-----:R-:W-:-:S05]  /*1210*/  IMAD R9, R14, R11, R0 ;  /* 0x0000000b0e097224 */ /* 0x001fca00078e0200 */
        /* <DEDUP_REMOVED lines=13> */
.L_x_40:
[----:B------:R-:W0:Y:S01]  /*12f0*/  LDC R11, c[0x0][0x388] ;  /* 0x0000e200ff0b7b82 */ /* 0x000e220000000800 */
[----:B------:R-:W-:-:S04]  /*1300*/  LEA.HI R8, R15, R15, RZ, 0x1 ;  /* 0x0000000f0f087211 */ /* 0x000fc800078f08ff */
[----:B------:R-:W-:-:S03]  /*1310*/  LOP3.LUT R8, R8, 0xfffffffe, RZ, 0xc0, !PT ;  /* 0xfffffffe08087812 */ /* 0x000fc600078ec0ff */
[----:B------:R-:W1:Y:S01]  /*1320*/  LDC.64 R6, c[0x0][0x380] ;  /* 0x0000e000ff067b82 */ /* 0x000e620000000a00 */
[----:B------:R-:W-:Y:S01]  /*1330*/  IADD3 R15, PT, PT, -R8, R15, RZ ;  /* 0x0000000f080f7210 */ /* 0x000fe20007ffe1ff */
[----:B0-----:R-:W-:Y:S01]  /*1340*/  IMAD R9, R11, UR5, R0 ;  /* 0x000000050b097c24 */ /* 0x001fe2000f8e0200 */
[----:B------:R-:W-:-:S03]  /*1350*/  IADD3 R0, PT, PT, R0, 0x1, RZ ;  /* 0x0000000100007810 */ /* 0x000fc60007ffe0ff */
[-C--:B------:R-:W-:Y:S01]  /*1360*/  IMAD R9, R9, R11.reuse, R4 ;  /* 0x0000000b09097224 */ /* 0x080fe200078e0204 */
[----:B------:R-:W-:-:S03]  /*1370*/  ISETP.NE.AND P2, PT, R0, R11, PT ;  /* 0x0000000b0000720c */ /* 0x000fc60003f45270 */
[----:B-1----:R-:W-:-:S05]  /*1380*/  IMAD.WIDE R6, R9, 0x4, R6 ;  /* 0x0000000409067825 */ /* 0x002fca00078e0206 */
[----:B------:R0:W-:Y:S05]  /*1390*/  STG.E desc[UR6][R6.64], R15 ;  /* 0x0000000f06007986 */ /* 0x0001ea000c101906 */
[----:B------:R-:W-:Y:S05]  /*13a0*/  @!P2 EXIT ;  /* 0x000000000000a94d */ /* 0x000fea0003800000 */
[----:B------:R-:W-:Y:S05]  /*13b0*/  BRA `(.L_x_43) ;  /* 0xfffffff400807947 */ /* 0x000fea000383ffff */
.L_x_44:
        /* <DEDUP_REMOVED lines=12> */
.L_x_48:


//--------------------- .nv.shared.reserved.0     --------------------------
	.section	.nv.shared.reserved.0,"aw",@nobits
	.weak		__nv_reservedSMEM_offset_0_alias
	.size		__nv_reservedSMEM_offset_0_alias, 0, 64
	.other		__nv_reservedSMEM_offset_0_alias,@"STO_CUDA_RESERVED_SHARED STV_DEFAULT"
__nv_reservedSMEM_offset_0_alias:
	.zero		0
	.zero		64


//--------------------- .nv.constant0._Z22copy_systematic_kernelPiS_iii --------------------------
	.section	.nv.constant0._Z22copy_systematic_kernelPiS_iii,"a",@progbits
	.sectionflags	@""
	.align	4
.nv.constant0._Z22copy_systematic_kernelPiS_iii:
	.zero		924


//--------------------- .nv.constant0._Z26encode_slices_cubic_kernelPiiii --------------------------
	.section	.nv.constant0._Z26encode_slices_cubic_kernelPiiii,"a",@progbits
	.sectionflags	@""
	.align	4
.nv.constant0._Z26encode_slices_cubic_kernelPiiii:
	.zero		916


//--------------------- .nv.constant0._Z27encode_columns_cubic_kernelPiiii --------------------------
	.section	.nv.constant0._Z27encode_columns_cubic_kernelPiiii,"a",@progbits
	.sectionflags	@""
	.align	4
.nv.constant0._Z27encode_columns_cubic_kernelPiiii:
	.zero		916


//--------------------- .nv.constant0._Z24encode_rows_cubic_kernelPiiii --------------------------
	.section	.nv.constant0._Z24encode_rows_cubic_kernelPiiii,"a",@progbits
	.sectionflags	@""
	.align	4
.nv.constant0._Z24encode_rows_cubic_kernelPiiii:
	.zero		916


//--------------------- SYMBOLS --------------------------

	.type		.nv.reservedSmem.offset0,@object
	.size		.nv.reservedSmem.offset0,0x4
